//
// Generated by NVIDIA NVVM Compiler
//
// Compiler Build ID: CL-36424714
// Cuda compilation tools, release 13.0, V13.0.88
// Based on NVVM 20.0.0
//

.version 9.0
.target sm_100
.address_size 64

	// .globl	_Z21rotation_kernel_naivePjS_iid
.func  (.param .align 16 .b8 func_retval0[16]) __internal_trig_reduction_slowpathd
(
	.param .b64 __internal_trig_reduction_slowpathd_param_0
)
;
.const .align 8 .b8 PARAMS[32];
// _ZZ14histo_kernel_2PjS_iiE1H has been demoted
// _ZZ14histo_kernel_3PjS_iiE2IN has been demoted
.global .align 8 .b8 __cudart_i2opi_d[144] = {8, 93, 141, 31, 177, 95, 251, 107, 234, 146, 82, 138, 247, 57, 7, 61, 123, 241, 229, 235, 199, 186, 39, 117, 45, 234, 95, 158, 102, 63, 70, 79, 183, 9, 203, 39, 207, 126, 54, 109, 31, 109, 10, 90, 139, 17, 47, 239, 15, 152, 5, 222, 255, 151, 248, 31, 59, 40, 249, 189, 139, 95, 132, 156, 244, 57, 83, 131, 57, 214, 145, 57, 65, 126, 95, 180, 38, 112, 156, 233, 132, 68, 187, 46, 245, 53, 130, 232, 62, 167, 41, 177, 28, 235, 29, 254, 28, 146, 209, 9, 234, 46, 73, 6, 224, 210, 77, 66, 58, 110, 36, 183, 97, 197, 187, 222, 171, 99, 81, 254, 65, 144, 67, 60, 153, 149, 98, 219, 192, 221, 52, 245, 209, 87, 39, 252, 41, 21, 68, 78, 110, 131, 249, 162};
.global .align 16 .b8 __cudart_sin_cos_coeffs[128] = {70, 210, 176, 44, 241, 229, 90, 190, 146, 227, 172, 105, 227, 29, 199, 62, 161, 98, 219, 25, 160, 1, 42, 191, 24, 8, 17, 17, 17, 17, 129, 63, 84, 85, 85, 85, 85, 85, 197, 191, 0, 0, 0, 0, 0, 0, 0, 0, 0, 0, 0, 0, 0, 0, 0, 0, 100, 129, 253, 32, 131, 255, 168, 189, 40, 133, 239, 193, 167, 238, 33, 62, 217, 230, 6, 142, 79, 126, 146, 190, 233, 188, 221, 25, 160, 1, 250, 62, 71, 93, 193, 22, 108, 193, 86, 191, 81, 85, 85, 85, 85, 85, 165, 63, 0, 0, 0, 0, 0, 0, 224, 191, 0, 0, 0, 0, 0, 0, 240, 63};

.visible .entry _Z21rotation_kernel_naivePjS_iid(
	.param .u64 .ptr .align 1 _Z21rotation_kernel_naivePjS_iid_param_0,
	.param .u64 .ptr .align 1 _Z21rotation_kernel_naivePjS_iid_param_1,
	.param .u32 _Z21rotation_kernel_naivePjS_iid_param_2,
	.param .u32 _Z21rotation_kernel_naivePjS_iid_param_3,
	.param .f64 _Z21rotation_kernel_naivePjS_iid_param_4
)
{
	.reg .pred 	%p<22>;
	.reg .b32 	%r<44>;
	.reg .b64 	%rd<17>;
	.reg .b64 	%fd<82>;

	ld.param.u64 	%rd1, [_Z21rotation_kernel_naivePjS_iid_param_0];
	ld.param.u64 	%rd2, [_Z21rotation_kernel_naivePjS_iid_param_1];
	ld.param.u32 	%r15, [_Z21rotation_kernel_naivePjS_iid_param_2];
	ld.param.u32 	%r18, [_Z21rotation_kernel_naivePjS_iid_param_3];
	ld.param.f64 	%fd13, [_Z21rotation_kernel_naivePjS_iid_param_4];
	mov.u32 	%r19, %ctaid.x;
	mov.u32 	%r20, %ntid.x;
	mov.u32 	%r21, %tid.x;
	mad.lo.s32 	%r1, %r19, %r20, %r21;
	mov.u32 	%r22, %ctaid.y;
	mov.u32 	%r23, %ntid.y;
	mov.u32 	%r24, %tid.y;
	mad.lo.s32 	%r25, %r22, %r23, %r24;
	setp.lt.s32 	%p1, %r1, 0;
	setp.ge.s32 	%p2, %r1, %r15;
	setp.ge.s32 	%p3, %r25, %r18;
	or.pred  	%p4, %p2, %p3;
	mov.b32 	%r42, 0;
	or.pred  	%p5, %p4, %p1;
	mov.u32 	%r43, %r42;
	@%p5 bra 	$L__BB0_11;
	abs.f64 	%fd1, %fd13;
	setp.neu.f64 	%p6, %fd1, 0d7FF0000000000000;
	@%p6 bra 	$L__BB0_3;
	mov.f64 	%fd19, 0d0000000000000000;
	mul.rn.f64 	%fd80, %fd13, %fd19;
	mov.b32 	%r40, 1;
	bra.uni 	$L__BB0_6;
$L__BB0_3:
	mul.f64 	%fd14, %fd13, 0d3FE45F306DC9C883;
	cvt.rni.s32.f64 	%r39, %fd14;
	cvt.rn.f64.s32 	%fd15, %r39;
	fma.rn.f64 	%fd16, %fd15, 0dBFF921FB54442D18, %fd13;
	fma.rn.f64 	%fd17, %fd15, 0dBC91A62633145C00, %fd16;
	fma.rn.f64 	%fd80, %fd15, 0dB97B839A252049C0, %fd17;
	setp.ltu.f64 	%p7, %fd1, 0d41E0000000000000;
	@%p7 bra 	$L__BB0_5;
	{ // callseq 0, 0
	.param .b64 param0;
	st.param.f64 	[param0], %fd13;
	.param .align 16 .b8 retval0[16];
	call.uni (retval0), 
	__internal_trig_reduction_slowpathd, 
	(
	param0
	);
	ld.param.f64 	%fd80, [retval0];
	ld.param.b32 	%r39, [retval0+8];
	} // callseq 0
$L__BB0_5:
	add.s32 	%r40, %r39, 1;
$L__BB0_6:
	setp.neu.f64 	%p8, %fd1, 0d7FF0000000000000;
	shl.b32 	%r28, %r40, 6;
	cvt.u64.u32 	%rd3, %r28;
	and.b64  	%rd4, %rd3, 64;
	mov.u64 	%rd5, __cudart_sin_cos_coeffs;
	add.s64 	%rd6, %rd5, %rd4;
	mul.rn.f64 	%fd20, %fd80, %fd80;
	and.b32  	%r29, %r40, 1;
	setp.eq.b32 	%p9, %r29, 1;
	selp.f64 	%fd21, 0dBDA8FF8320FD8164, 0d3DE5DB65F9785EBA, %p9;
	ld.global.nc.v2.f64 	{%fd22, %fd23}, [%rd6];
	fma.rn.f64 	%fd24, %fd21, %fd20, %fd22;
	fma.rn.f64 	%fd25, %fd24, %fd20, %fd23;
	ld.global.nc.v2.f64 	{%fd26, %fd27}, [%rd6+16];
	fma.rn.f64 	%fd28, %fd25, %fd20, %fd26;
	fma.rn.f64 	%fd29, %fd28, %fd20, %fd27;
	ld.global.nc.v2.f64 	{%fd30, %fd31}, [%rd6+32];
	fma.rn.f64 	%fd32, %fd29, %fd20, %fd30;
	fma.rn.f64 	%fd33, %fd32, %fd20, %fd31;
	fma.rn.f64 	%fd34, %fd33, %fd80, %fd80;
	fma.rn.f64 	%fd35, %fd33, %fd20, 0d3FF0000000000000;
	selp.f64 	%fd36, %fd35, %fd34, %p9;
	and.b32  	%r30, %r40, 2;
	setp.eq.s32 	%p10, %r30, 0;
	mov.f64 	%fd37, 0d0000000000000000;
	sub.f64 	%fd38, %fd37, %fd36;
	selp.f64 	%fd7, %fd36, %fd38, %p10;
	cvt.rn.f64.u32 	%fd8, %r1;
	@%p8 bra 	$L__BB0_8;
	mov.f64 	%fd44, 0d0000000000000000;
	mul.rn.f64 	%fd81, %fd13, %fd44;
	mov.b32 	%r41, 0;
	bra.uni 	$L__BB0_10;
$L__BB0_8:
	mul.f64 	%fd39, %fd13, 0d3FE45F306DC9C883;
	cvt.rni.s32.f64 	%r41, %fd39;
	cvt.rn.f64.s32 	%fd40, %r41;
	fma.rn.f64 	%fd41, %fd40, 0dBFF921FB54442D18, %fd13;
	fma.rn.f64 	%fd42, %fd40, 0dBC91A62633145C00, %fd41;
	fma.rn.f64 	%fd81, %fd40, 0dB97B839A252049C0, %fd42;
	setp.ltu.f64 	%p11, %fd1, 0d41E0000000000000;
	@%p11 bra 	$L__BB0_10;
	{ // callseq 1, 0
	.param .b64 param0;
	st.param.f64 	[param0], %fd13;
	.param .align 16 .b8 retval0[16];
	call.uni (retval0), 
	__internal_trig_reduction_slowpathd, 
	(
	param0
	);
	ld.param.f64 	%fd81, [retval0];
	ld.param.b32 	%r41, [retval0+8];
	} // callseq 1
$L__BB0_10:
	cvt.rn.f64.s32 	%fd45, %r15;
	mul.f64 	%fd46, %fd45, 0d3FE0000000000000;
	sub.f64 	%fd47, %fd8, %fd46;
	cvt.rn.f64.u32 	%fd48, %r18;
	mul.f64 	%fd49, %fd48, 0d3FE0000000000000;
	shl.b32 	%r33, %r41, 6;
	cvt.u64.u32 	%rd7, %r33;
	and.b64  	%rd8, %rd7, 64;
	mov.u64 	%rd9, __cudart_sin_cos_coeffs;
	add.s64 	%rd10, %rd9, %rd8;
	mul.rn.f64 	%fd50, %fd81, %fd81;
	and.b32  	%r34, %r41, 1;
	setp.eq.b32 	%p12, %r34, 1;
	selp.f64 	%fd51, 0dBDA8FF8320FD8164, 0d3DE5DB65F9785EBA, %p12;
	ld.global.nc.v2.f64 	{%fd52, %fd53}, [%rd10];
	fma.rn.f64 	%fd54, %fd51, %fd50, %fd52;
	fma.rn.f64 	%fd55, %fd54, %fd50, %fd53;
	ld.global.nc.v2.f64 	{%fd56, %fd57}, [%rd10+16];
	fma.rn.f64 	%fd58, %fd55, %fd50, %fd56;
	fma.rn.f64 	%fd59, %fd58, %fd50, %fd57;
	ld.global.nc.v2.f64 	{%fd60, %fd61}, [%rd10+32];
	fma.rn.f64 	%fd62, %fd59, %fd50, %fd60;
	fma.rn.f64 	%fd63, %fd62, %fd50, %fd61;
	fma.rn.f64 	%fd64, %fd63, %fd81, %fd81;
	fma.rn.f64 	%fd65, %fd63, %fd50, 0d3FF0000000000000;
	selp.f64 	%fd66, %fd65, %fd64, %p12;
	and.b32  	%r35, %r41, 2;
	setp.eq.s32 	%p13, %r35, 0;
	mov.f64 	%fd67, 0d0000000000000000;
	sub.f64 	%fd68, %fd67, %fd66;
	selp.f64 	%fd69, %fd66, %fd68, %p13;
	cvt.rn.f64.u32 	%fd70, %r25;
	sub.f64 	%fd71, %fd70, %fd49;
	mul.f64 	%fd72, %fd71, %fd69;
	mul.f64 	%fd73, %fd47, %fd7;
	sub.f64 	%fd74, %fd73, %fd72;
	add.f64 	%fd75, %fd46, %fd74;
	cvt.rzi.s32.f64 	%r42, %fd75;
	mul.f64 	%fd76, %fd47, %fd69;
	fma.rn.f64 	%fd77, %fd71, %fd7, %fd76;
	add.f64 	%fd78, %fd49, %fd77;
	cvt.rzi.s32.f64 	%r43, %fd78;
$L__BB0_11:
	setp.gt.s32 	%p14, %r42, -1;
	setp.lt.s32 	%p15, %r42, %r15;
	and.pred  	%p16, %p14, %p15;
	setp.gt.s32 	%p17, %r43, -1;
	setp.lt.s32 	%p18, %r43, %r18;
	and.pred  	%p19, %p17, %p18;
	and.pred  	%p20, %p16, %p19;
	not.pred 	%p21, %p20;
	@%p21 bra 	$L__BB0_13;
	mad.lo.s32 	%r36, %r43, %r15, %r42;
	cvta.to.global.u64 	%rd11, %rd1;
	mul.wide.s32 	%rd12, %r36, 4;
	add.s64 	%rd13, %rd11, %rd12;
	ld.global.u32 	%r37, [%rd13];
	mad.lo.s32 	%r38, %r15, %r25, %r1;
	cvta.to.global.u64 	%rd14, %rd2;
	mul.wide.s32 	%rd15, %r38, 4;
	add.s64 	%rd16, %rd14, %rd15;
	st.global.u32 	[%rd16], %r37;
$L__BB0_13:
	ret;

}
	// .globl	_Z17rotation_kernel_2PjS_iid
.visible .entry _Z17rotation_kernel_2PjS_iid(
	.param .u64 .ptr .align 1 _Z17rotation_kernel_2PjS_iid_param_0,
	.param .u64 .ptr .align 1 _Z17rotation_kernel_2PjS_iid_param_1,
	.param .u32 _Z17rotation_kernel_2PjS_iid_param_2,
	.param .u32 _Z17rotation_kernel_2PjS_iid_param_3,
	.param .f64 _Z17rotation_kernel_2PjS_iid_param_4
)
{
	.reg .pred 	%p<22>;
	.reg .b32 	%r<42>;
	.reg .b64 	%rd<17>;
	.reg .b64 	%fd<82>;

	ld.param.u64 	%rd1, [_Z17rotation_kernel_2PjS_iid_param_0];
	ld.param.u64 	%rd2, [_Z17rotation_kernel_2PjS_iid_param_1];
	ld.param.u32 	%r15, [_Z17rotation_kernel_2PjS_iid_param_2];
	ld.param.u32 	%r16, [_Z17rotation_kernel_2PjS_iid_param_3];
	ld.param.f64 	%fd15, [_Z17rotation_kernel_2PjS_iid_param_4];
	mov.u32 	%r17, %ctaid.x;
	mov.u32 	%r18, %ntid.x;
	mov.u32 	%r19, %tid.x;
	mad.lo.s32 	%r1, %r17, %r18, %r19;
	mov.u32 	%r20, %ctaid.y;
	mov.u32 	%r21, %ntid.y;
	mov.u32 	%r22, %tid.y;
	mad.lo.s32 	%r2, %r20, %r21, %r22;
	abs.f64 	%fd1, %fd15;
	setp.neu.f64 	%p1, %fd1, 0d7FF0000000000000;
	@%p1 bra 	$L__BB1_2;
	mov.f64 	%fd21, 0d0000000000000000;
	mul.rn.f64 	%fd79, %fd15, %fd21;
	mov.b32 	%r37, 0;
	bra.uni 	$L__BB1_4;
$L__BB1_2:
	mul.f64 	%fd16, %fd15, 0d3FE45F306DC9C883;
	cvt.rni.s32.f64 	%r37, %fd16;
	cvt.rn.f64.s32 	%fd17, %r37;
	fma.rn.f64 	%fd18, %fd17, 0dBFF921FB54442D18, %fd15;
	fma.rn.f64 	%fd19, %fd17, 0dBC91A62633145C00, %fd18;
	fma.rn.f64 	%fd79, %fd17, 0dB97B839A252049C0, %fd19;
	setp.ltu.f64 	%p2, %fd1, 0d41E0000000000000;
	@%p2 bra 	$L__BB1_4;
	{ // callseq 2, 0
	.param .b64 param0;
	st.param.f64 	[param0], %fd15;
	.param .align 16 .b8 retval0[16];
	call.uni (retval0), 
	__internal_trig_reduction_slowpathd, 
	(
	param0
	);
	ld.param.f64 	%fd79, [retval0];
	ld.param.b32 	%r37, [retval0+8];
	} // callseq 2
$L__BB1_4:
	setp.neu.f64 	%p3, %fd1, 0d7FF0000000000000;
	shl.b32 	%r25, %r37, 6;
	cvt.u64.u32 	%rd3, %r25;
	and.b64  	%rd4, %rd3, 64;
	mov.u64 	%rd5, __cudart_sin_cos_coeffs;
	add.s64 	%rd6, %rd5, %rd4;
	mul.rn.f64 	%fd22, %fd79, %fd79;
	and.b32  	%r26, %r37, 1;
	setp.eq.b32 	%p4, %r26, 1;
	selp.f64 	%fd23, 0dBDA8FF8320FD8164, 0d3DE5DB65F9785EBA, %p4;
	ld.global.nc.v2.f64 	{%fd24, %fd25}, [%rd6];
	fma.rn.f64 	%fd26, %fd23, %fd22, %fd24;
	fma.rn.f64 	%fd27, %fd26, %fd22, %fd25;
	ld.global.nc.v2.f64 	{%fd28, %fd29}, [%rd6+16];
	fma.rn.f64 	%fd30, %fd27, %fd22, %fd28;
	fma.rn.f64 	%fd31, %fd30, %fd22, %fd29;
	ld.global.nc.v2.f64 	{%fd32, %fd33}, [%rd6+32];
	fma.rn.f64 	%fd34, %fd31, %fd22, %fd32;
	fma.rn.f64 	%fd35, %fd34, %fd22, %fd33;
	fma.rn.f64 	%fd36, %fd35, %fd79, %fd79;
	fma.rn.f64 	%fd37, %fd35, %fd22, 0d3FF0000000000000;
	selp.f64 	%fd38, %fd37, %fd36, %p4;
	and.b32  	%r27, %r37, 2;
	setp.eq.s32 	%p5, %r27, 0;
	mov.f64 	%fd39, 0d0000000000000000;
	sub.f64 	%fd40, %fd39, %fd38;
	selp.f64 	%fd6, %fd38, %fd40, %p5;
	@%p3 bra 	$L__BB1_6;
	mov.f64 	%fd46, 0d0000000000000000;
	mul.rn.f64 	%fd81, %fd15, %fd46;
	mov.b32 	%r39, 1;
	bra.uni 	$L__BB1_9;
$L__BB1_6:
	mul.f64 	%fd41, %fd15, 0d3FE45F306DC9C883;
	cvt.rni.s32.f64 	%r38, %fd41;
	cvt.rn.f64.s32 	%fd42, %r38;
	fma.rn.f64 	%fd43, %fd42, 0dBFF921FB54442D18, %fd15;
	fma.rn.f64 	%fd44, %fd42, 0dBC91A62633145C00, %fd43;
	fma.rn.f64 	%fd81, %fd42, 0dB97B839A252049C0, %fd44;
	setp.ltu.f64 	%p6, %fd1, 0d41E0000000000000;
	@%p6 bra 	$L__BB1_8;
	{ // callseq 3, 0
	.param .b64 param0;
	st.param.f64 	[param0], %fd15;
	.param .align 16 .b8 retval0[16];
	call.uni (retval0), 
	__internal_trig_reduction_slowpathd, 
	(
	param0
	);
	ld.param.f64 	%fd81, [retval0];
	ld.param.b32 	%r38, [retval0+8];
	} // callseq 3
$L__BB1_8:
	add.s32 	%r39, %r38, 1;
$L__BB1_9:
	shl.b32 	%r31, %r39, 6;
	cvt.u64.u32 	%rd7, %r31;
	and.b64  	%rd8, %rd7, 64;
	add.s64 	%rd10, %rd5, %rd8;
	mul.rn.f64 	%fd47, %fd81, %fd81;
	and.b32  	%r32, %r39, 1;
	setp.eq.b32 	%p7, %r32, 1;
	selp.f64 	%fd48, 0dBDA8FF8320FD8164, 0d3DE5DB65F9785EBA, %p7;
	ld.global.nc.v2.f64 	{%fd49, %fd50}, [%rd10];
	fma.rn.f64 	%fd51, %fd48, %fd47, %fd49;
	fma.rn.f64 	%fd52, %fd51, %fd47, %fd50;
	ld.global.nc.v2.f64 	{%fd53, %fd54}, [%rd10+16];
	fma.rn.f64 	%fd55, %fd52, %fd47, %fd53;
	fma.rn.f64 	%fd56, %fd55, %fd47, %fd54;
	ld.global.nc.v2.f64 	{%fd57, %fd58}, [%rd10+32];
	fma.rn.f64 	%fd59, %fd56, %fd47, %fd57;
	fma.rn.f64 	%fd60, %fd59, %fd47, %fd58;
	fma.rn.f64 	%fd61, %fd60, %fd81, %fd81;
	fma.rn.f64 	%fd62, %fd60, %fd47, 0d3FF0000000000000;
	selp.f64 	%fd63, %fd62, %fd61, %p7;
	and.b32  	%r33, %r39, 2;
	setp.eq.s32 	%p8, %r33, 0;
	mov.f64 	%fd64, 0d0000000000000000;
	sub.f64 	%fd65, %fd64, %fd63;
	selp.f64 	%fd12, %fd63, %fd65, %p8;
	cvt.rn.f64.s32 	%fd13, %r1;
	cvt.rn.f64.u32 	%fd14, %r2;
	setp.lt.s32 	%p9, %r1, 0;
	setp.ge.s32 	%p10, %r1, %r15;
	setp.ge.s32 	%p11, %r2, %r16;
	or.pred  	%p12, %p10, %p11;
	mov.b32 	%r40, 0;
	or.pred  	%p13, %p12, %p9;
	mov.u32 	%r41, %r40;
	@%p13 bra 	$L__BB1_11;
	cvt.rn.f64.s32 	%fd66, %r15;
	mul.f64 	%fd67, %fd66, 0d3FE0000000000000;
	cvt.rn.f64.s32 	%fd68, %r16;
	mul.f64 	%fd69, %fd68, 0d3FE0000000000000;
	sub.f64 	%fd70, %fd13, %fd67;
	sub.f64 	%fd71, %fd14, %fd69;
	mul.f64 	%fd72, %fd70, %fd12;
	mul.f64 	%fd73, %fd71, %fd6;
	sub.f64 	%fd74, %fd72, %fd73;
	add.f64 	%fd75, %fd67, %fd74;
	cvt.rzi.s32.f64 	%r40, %fd75;
	mul.f64 	%fd76, %fd71, %fd12;
	fma.rn.f64 	%fd77, %fd70, %fd6, %fd76;
	add.f64 	%fd78, %fd69, %fd77;
	cvt.rzi.s32.f64 	%r41, %fd78;
$L__BB1_11:
	setp.gt.s32 	%p14, %r40, -1;
	setp.lt.s32 	%p15, %r40, %r15;
	and.pred  	%p16, %p14, %p15;
	setp.gt.s32 	%p17, %r41, -1;
	setp.lt.s32 	%p18, %r41, %r16;
	and.pred  	%p19, %p17, %p18;
	and.pred  	%p20, %p16, %p19;
	not.pred 	%p21, %p20;
	@%p21 bra 	$L__BB1_13;
	mad.lo.s32 	%r34, %r41, %r15, %r40;
	cvta.to.global.u64 	%rd11, %rd1;
	mul.wide.s32 	%rd12, %r34, 4;
	add.s64 	%rd13, %rd11, %rd12;
	ld.global.u32 	%r35, [%rd13];
	mad.lo.s32 	%r36, %r15, %r2, %r1;
	cvta.to.global.u64 	%rd14, %rd2;
	mul.wide.s32 	%rd15, %r36, 4;
	add.s64 	%rd16, %rd14, %rd15;
	st.global.u32 	[%rd16], %r35;
$L__BB1_13:
	ret;

}
	// .globl	_Z17rotation_kernel_3PjS_ii
.visible .entry _Z17rotation_kernel_3PjS_ii(
	.param .u64 .ptr .align 1 _Z17rotation_kernel_3PjS_ii_param_0,
	.param .u64 .ptr .align 1 _Z17rotation_kernel_3PjS_ii_param_1,
	.param .u32 _Z17rotation_kernel_3PjS_ii_param_2,
	.param .u32 _Z17rotation_kernel_3PjS_ii_param_3
)
{
	.reg .pred 	%p<14>;
	.reg .b32 	%r<23>;
	.reg .b64 	%rd<9>;
	.reg .b64 	%fd<16>;

	ld.param.u64 	%rd1, [_Z17rotation_kernel_3PjS_ii_param_0];
	ld.param.u64 	%rd2, [_Z17rotation_kernel_3PjS_ii_param_1];
	ld.param.u32 	%r7, [_Z17rotation_kernel_3PjS_ii_param_2];
	ld.param.u32 	%r10, [_Z17rotation_kernel_3PjS_ii_param_3];
	mov.u32 	%r11, %ctaid.x;
	mov.u32 	%r12, %ntid.x;
	mov.u32 	%r13, %tid.x;
	mad.lo.s32 	%r14, %r11, %r12, %r13;
	mov.u32 	%r15, %ctaid.y;
	mov.u32 	%r16, %ntid.y;
	mov.u32 	%r17, %tid.y;
	mad.lo.s32 	%r18, %r15, %r16, %r17;
	mad.lo.s32 	%r2, %r7, %r18, %r14;
	cvt.rn.f64.s32 	%fd1, %r14;
	setp.lt.s32 	%p1, %r14, 0;
	setp.ge.s32 	%p2, %r14, %r7;
	setp.ge.s32 	%p3, %r18, %r10;
	or.pred  	%p4, %p2, %p3;
	mov.b32 	%r21, 0;
	or.pred  	%p5, %p4, %p1;
	mov.u32 	%r22, %r21;
	@%p5 bra 	$L__BB2_2;
	ld.const.f64 	%fd2, [PARAMS];
	sub.f64 	%fd3, %fd1, %fd2;
	ld.const.f64 	%fd4, [PARAMS+8];
	cvt.rn.f64.u32 	%fd5, %r18;
	sub.f64 	%fd6, %fd5, %fd4;
	ld.const.f64 	%fd7, [PARAMS+24];
	mul.f64 	%fd8, %fd3, %fd7;
	ld.const.f64 	%fd9, [PARAMS+16];
	mul.f64 	%fd10, %fd6, %fd9;
	sub.f64 	%fd11, %fd8, %fd10;
	add.f64 	%fd12, %fd2, %fd11;
	cvt.rzi.s32.f64 	%r21, %fd12;
	mul.f64 	%fd13, %fd6, %fd7;
	fma.rn.f64 	%fd14, %fd3, %fd9, %fd13;
	add.f64 	%fd15, %fd4, %fd14;
	cvt.rzi.s32.f64 	%r22, %fd15;
$L__BB2_2:
	setp.gt.s32 	%p6, %r21, -1;
	setp.lt.s32 	%p7, %r21, %r7;
	and.pred  	%p8, %p6, %p7;
	setp.gt.s32 	%p9, %r22, -1;
	setp.lt.s32 	%p10, %r22, %r10;
	and.pred  	%p11, %p9, %p10;
	and.pred  	%p12, %p8, %p11;
	not.pred 	%p13, %p12;
	@%p13 bra 	$L__BB2_4;
	mad.lo.s32 	%r19, %r22, %r7, %r21;
	cvta.to.global.u64 	%rd3, %rd1;
	mul.wide.s32 	%rd4, %r19, 4;
	add.s64 	%rd5, %rd3, %rd4;
	ld.global.u32 	%r20, [%rd5];
	cvta.to.global.u64 	%rd6, %rd2;
	mul.wide.s32 	%rd7, %r2, 4;
	add.s64 	%rd8, %rd6, %rd7;
	st.global.u32 	[%rd8], %r20;
$L__BB2_4:
	ret;

}
	// .globl	_Z18histo_kernel_naivePjS_ii
.visible .entry _Z18histo_kernel_naivePjS_ii(
	.param .u64 .ptr .align 1 _Z18histo_kernel_naivePjS_ii_param_0,
	.param .u64 .ptr .align 1 _Z18histo_kernel_naivePjS_ii_param_1,
	.param .u32 _Z18histo_kernel_naivePjS_ii_param_2,
	.param .u32 _Z18histo_kernel_naivePjS_ii_param_3
)
{
	.reg .pred 	%p<6>;
	.reg .b32 	%r<17>;
	.reg .b64 	%rd<9>;

	ld.param.u64 	%rd1, [_Z18histo_kernel_naivePjS_ii_param_0];
	ld.param.u64 	%rd2, [_Z18histo_kernel_naivePjS_ii_param_1];
	ld.param.u32 	%r3, [_Z18histo_kernel_naivePjS_ii_param_2];
	ld.param.u32 	%r4, [_Z18histo_kernel_naivePjS_ii_param_3];
	mov.u32 	%r6, %ctaid.x;
	mov.u32 	%r7, %ntid.x;
	mov.u32 	%r8, %tid.x;
	mad.lo.s32 	%r1, %r6, %r7, %r8;
	mov.u32 	%r9, %ctaid.y;
	mov.u32 	%r10, %ntid.y;
	mov.u32 	%r11, %tid.y;
	mad.lo.s32 	%r12, %r9, %r10, %r11;
	setp.lt.s32 	%p1, %r1, 0;
	setp.ge.s32 	%p2, %r1, %r3;
	setp.ge.s32 	%p3, %r12, %r4;
	or.pred  	%p4, %p2, %p3;
	or.pred  	%p5, %p4, %p1;
	@%p5 bra 	$L__BB3_2;
	cvta.to.global.u64 	%rd3, %rd1;
	cvta.to.global.u64 	%rd4, %rd2;
	mad.lo.s32 	%r13, %r3, %r12, %r1;
	mul.wide.s32 	%rd5, %r13, 4;
	add.s64 	%rd6, %rd3, %rd5;
	ld.global.u32 	%r14, [%rd6];
	mad.lo.s32 	%r15, %r14, %r3, %r1;
	mul.wide.u32 	%rd7, %r15, 4;
	add.s64 	%rd8, %rd4, %rd7;
	atom.global.add.u32 	%r16, [%rd8], 1;
$L__BB3_2:
	ret;

}
	// .globl	_Z14histo_kernel_2PjS_ii
.visible .entry _Z14histo_kernel_2PjS_ii(
	.param .u64 .ptr .align 1 _Z14histo_kernel_2PjS_ii_param_0,
	.param .u64 .ptr .align 1 _Z14histo_kernel_2PjS_ii_param_1,
	.param .u32 _Z14histo_kernel_2PjS_ii_param_2,
	.param .u32 _Z14histo_kernel_2PjS_ii_param_3
)
{
	.reg .pred 	%p<25>;
	.reg .b32 	%r<175>;
	.reg .b64 	%rd<37>;
	// demoted variable
	.shared .align 4 .b8 _ZZ14histo_kernel_2PjS_iiE1H[1024];
	ld.param.u64 	%rd3, [_Z14histo_kernel_2PjS_ii_param_0];
	ld.param.u64 	%rd2, [_Z14histo_kernel_2PjS_ii_param_1];
	ld.param.u32 	%r58, [_Z14histo_kernel_2PjS_ii_param_2];
	ld.param.u32 	%r59, [_Z14histo_kernel_2PjS_ii_param_3];
	cvta.to.global.u64 	%rd1, %rd3;
	mov.u32 	%r1, %tid.x;
	mov.u32 	%r2, %ctaid.x;
	mov.u32 	%r3, %ntid.x;
	shl.b32 	%r60, %r1, 2;
	mov.u32 	%r61, _ZZ14histo_kernel_2PjS_iiE1H;
	add.s32 	%r4, %r61, %r60;
	mov.b32 	%r62, 0;
	st.shared.u32 	[%r4], %r62;
	bar.sync 	0;
	add.s32 	%r63, %r3, %r59;
	add.s32 	%r64, %r63, -1;
	div.s32 	%r5, %r64, %r3;
	setp.lt.s32 	%p1, %r5, 1;
	@%p1 bra 	$L__BB4_41;
	and.b32  	%r6, %r5, 7;
	setp.lt.u32 	%p2, %r5, 8;
	mov.b32 	%r173, 0;
	@%p2 bra 	$L__BB4_20;
	and.b32  	%r173, %r5, 2147483640;
	neg.s32 	%r171, %r173;
	add.s32 	%r66, %r1, %r3;
	mad.lo.s32 	%r170, %r58, %r66, %r2;
	mul.lo.s32 	%r67, %r3, %r58;
	shl.b32 	%r10, %r67, 3;
	shl.b32 	%r68, %r3, 1;
	add.s32 	%r69, %r1, %r68;
	mad.lo.s32 	%r169, %r58, %r69, %r2;
	mad.lo.s32 	%r70, %r3, 3, %r1;
	mad.lo.s32 	%r168, %r58, %r70, %r2;
	shl.b32 	%r71, %r3, 2;
	add.s32 	%r72, %r1, %r71;
	mad.lo.s32 	%r167, %r58, %r72, %r2;
	mad.lo.s32 	%r73, %r3, 5, %r1;
	mad.lo.s32 	%r166, %r58, %r73, %r2;
	mad.lo.s32 	%r74, %r3, 6, %r1;
	mad.lo.s32 	%r165, %r58, %r74, %r2;
	mad.lo.s32 	%r75, %r3, 7, %r1;
	mad.lo.s32 	%r164, %r58, %r75, %r2;
	mad.lo.s32 	%r163, %r1, %r58, %r2;
	shl.b32 	%r18, %r3, 3;
	mov.u32 	%r162, %r1;
$L__BB4_3:
	.pragma "nounroll";
	setp.ge.s32 	%p3, %r162, %r59;
	@%p3 bra 	$L__BB4_5;
	mul.wide.s32 	%rd4, %r163, 4;
	add.s64 	%rd5, %rd1, %rd4;
	ld.global.u32 	%r76, [%rd5];
	shl.b32 	%r77, %r76, 2;
	add.s32 	%r79, %r61, %r77;
	atom.shared.add.u32 	%r80, [%r79], 1;
$L__BB4_5:
	add.s32 	%r29, %r3, %r162;
	setp.ge.s32 	%p4, %r29, %r59;
	@%p4 bra 	$L__BB4_7;
	mul.wide.s32 	%rd6, %r170, 4;
	add.s64 	%rd7, %rd1, %rd6;
	ld.global.u32 	%r81, [%rd7];
	shl.b32 	%r82, %r81, 2;
	add.s32 	%r84, %r61, %r82;
	atom.shared.add.u32 	%r85, [%r84], 1;
$L__BB4_7:
	add.s32 	%r30, %r3, %r29;
	setp.ge.s32 	%p5, %r30, %r59;
	@%p5 bra 	$L__BB4_9;
	mul.wide.s32 	%rd8, %r169, 4;
	add.s64 	%rd9, %rd1, %rd8;
	ld.global.u32 	%r86, [%rd9];
	shl.b32 	%r87, %r86, 2;
	add.s32 	%r89, %r61, %r87;
	atom.shared.add.u32 	%r90, [%r89], 1;
$L__BB4_9:
	add.s32 	%r31, %r3, %r30;
	setp.ge.s32 	%p6, %r31, %r59;
	@%p6 bra 	$L__BB4_11;
	mul.wide.s32 	%rd10, %r168, 4;
	add.s64 	%rd11, %rd1, %rd10;
	ld.global.u32 	%r91, [%rd11];
	shl.b32 	%r92, %r91, 2;
	add.s32 	%r94, %r61, %r92;
	atom.shared.add.u32 	%r95, [%r94], 1;
$L__BB4_11:
	add.s32 	%r32, %r3, %r31;
	setp.ge.s32 	%p7, %r32, %r59;
	@%p7 bra 	$L__BB4_13;
	mul.wide.s32 	%rd12, %r167, 4;
	add.s64 	%rd13, %rd1, %rd12;
	ld.global.u32 	%r96, [%rd13];
	shl.b32 	%r97, %r96, 2;
	add.s32 	%r99, %r61, %r97;
	atom.shared.add.u32 	%r100, [%r99], 1;
$L__BB4_13:
	add.s32 	%r33, %r3, %r32;
	setp.ge.s32 	%p8, %r33, %r59;
	@%p8 bra 	$L__BB4_15;
	mul.wide.s32 	%rd14, %r166, 4;
	add.s64 	%rd15, %rd1, %rd14;
	ld.global.u32 	%r101, [%rd15];
	shl.b32 	%r102, %r101, 2;
	add.s32 	%r104, %r61, %r102;
	atom.shared.add.u32 	%r105, [%r104], 1;
$L__BB4_15:
	add.s32 	%r34, %r3, %r33;
	setp.ge.s32 	%p9, %r34, %r59;
	@%p9 bra 	$L__BB4_17;
	mul.wide.s32 	%rd16, %r165, 4;
	add.s64 	%rd17, %rd1, %rd16;
	ld.global.u32 	%r106, [%rd17];
	shl.b32 	%r107, %r106, 2;
	add.s32 	%r109, %r61, %r107;
	atom.shared.add.u32 	%r110, [%r109], 1;
$L__BB4_17:
	add.s32 	%r111, %r3, %r34;
	setp.ge.s32 	%p10, %r111, %r59;
	@%p10 bra 	$L__BB4_19;
	mul.wide.s32 	%rd18, %r164, 4;
	add.s64 	%rd19, %rd1, %rd18;
	ld.global.u32 	%r112, [%rd19];
	shl.b32 	%r113, %r112, 2;
	add.s32 	%r115, %r61, %r113;
	atom.shared.add.u32 	%r116, [%r115], 1;
$L__BB4_19:
	add.s32 	%r171, %r171, 8;
	add.s32 	%r170, %r170, %r10;
	add.s32 	%r169, %r169, %r10;
	add.s32 	%r168, %r168, %r10;
	add.s32 	%r167, %r167, %r10;
	add.s32 	%r166, %r166, %r10;
	add.s32 	%r165, %r165, %r10;
	add.s32 	%r164, %r164, %r10;
	add.s32 	%r163, %r163, %r10;
	add.s32 	%r162, %r162, %r18;
	setp.ne.s32 	%p11, %r171, 0;
	@%p11 bra 	$L__BB4_3;
$L__BB4_20:
	setp.eq.s32 	%p12, %r6, 0;
	@%p12 bra 	$L__BB4_41;
	and.b32  	%r46, %r5, 3;
	setp.lt.u32 	%p13, %r6, 4;
	@%p13 bra 	$L__BB4_31;
	mad.lo.s32 	%r47, %r173, %r3, %r1;
	setp.ge.s32 	%p14, %r47, %r59;
	@%p14 bra 	$L__BB4_24;
	mad.lo.s32 	%r117, %r47, %r58, %r2;
	mul.wide.s32 	%rd20, %r117, 4;
	add.s64 	%rd21, %rd1, %rd20;
	ld.global.u32 	%r118, [%rd21];
	shl.b32 	%r119, %r118, 2;
	add.s32 	%r121, %r61, %r119;
	atom.shared.add.u32 	%r122, [%r121], 1;
$L__BB4_24:
	add.s32 	%r48, %r47, %r3;
	setp.ge.s32 	%p15, %r48, %r59;
	@%p15 bra 	$L__BB4_26;
	mad.lo.s32 	%r123, %r48, %r58, %r2;
	mul.wide.s32 	%rd22, %r123, 4;
	add.s64 	%rd23, %rd1, %rd22;
	ld.global.u32 	%r124, [%rd23];
	shl.b32 	%r125, %r124, 2;
	add.s32 	%r127, %r61, %r125;
	atom.shared.add.u32 	%r128, [%r127], 1;
$L__BB4_26:
	add.s32 	%r49, %r48, %r3;
	setp.ge.s32 	%p16, %r49, %r59;
	@%p16 bra 	$L__BB4_28;
	mad.lo.s32 	%r129, %r49, %r58, %r2;
	mul.wide.s32 	%rd24, %r129, 4;
	add.s64 	%rd25, %rd1, %rd24;
	ld.global.u32 	%r130, [%rd25];
	shl.b32 	%r131, %r130, 2;
	add.s32 	%r133, %r61, %r131;
	atom.shared.add.u32 	%r134, [%r133], 1;
$L__BB4_28:
	add.s32 	%r50, %r49, %r3;
	setp.ge.s32 	%p17, %r50, %r59;
	@%p17 bra 	$L__BB4_30;
	mad.lo.s32 	%r135, %r50, %r58, %r2;
	mul.wide.s32 	%rd26, %r135, 4;
	add.s64 	%rd27, %rd1, %rd26;
	ld.global.u32 	%r136, [%rd27];
	shl.b32 	%r137, %r136, 2;
	add.s32 	%r139, %r61, %r137;
	atom.shared.add.u32 	%r140, [%r139], 1;
$L__BB4_30:
	add.s32 	%r173, %r173, 4;
$L__BB4_31:
	setp.eq.s32 	%p18, %r46, 0;
	@%p18 bra 	$L__BB4_41;
	setp.eq.s32 	%p19, %r46, 1;
	@%p19 bra 	$L__BB4_38;
	mad.lo.s32 	%r53, %r173, %r3, %r1;
	setp.ge.s32 	%p20, %r53, %r59;
	@%p20 bra 	$L__BB4_35;
	mad.lo.s32 	%r141, %r53, %r58, %r2;
	mul.wide.s32 	%rd28, %r141, 4;
	add.s64 	%rd29, %rd1, %rd28;
	ld.global.u32 	%r142, [%rd29];
	shl.b32 	%r143, %r142, 2;
	add.s32 	%r145, %r61, %r143;
	atom.shared.add.u32 	%r146, [%r145], 1;
$L__BB4_35:
	add.s32 	%r54, %r53, %r3;
	setp.ge.s32 	%p21, %r54, %r59;
	@%p21 bra 	$L__BB4_37;
	mad.lo.s32 	%r147, %r54, %r58, %r2;
	mul.wide.s32 	%rd30, %r147, 4;
	add.s64 	%rd31, %rd1, %rd30;
	ld.global.u32 	%r148, [%rd31];
	shl.b32 	%r149, %r148, 2;
	add.s32 	%r151, %r61, %r149;
	atom.shared.add.u32 	%r152, [%r151], 1;
$L__BB4_37:
	add.s32 	%r173, %r173, 2;
$L__BB4_38:
	and.b32  	%r153, %r5, 1;
	setp.eq.b32 	%p22, %r153, 1;
	not.pred 	%p23, %p22;
	@%p23 bra 	$L__BB4_41;
	mad.lo.s32 	%r57, %r173, %r3, %r1;
	setp.ge.s32 	%p24, %r57, %r59;
	@%p24 bra 	$L__BB4_41;
	mad.lo.s32 	%r154, %r57, %r58, %r2;
	mul.wide.s32 	%rd32, %r154, 4;
	add.s64 	%rd33, %rd1, %rd32;
	ld.global.u32 	%r155, [%rd33];
	shl.b32 	%r156, %r155, 2;
	add.s32 	%r158, %r61, %r156;
	atom.shared.add.u32 	%r159, [%r158], 1;
$L__BB4_41:
	cvta.to.global.u64 	%rd34, %rd2;
	bar.sync 	0;
	ld.shared.u32 	%r160, [%r4];
	mad.lo.s32 	%r161, %r58, %r1, %r2;
	mul.wide.s32 	%rd35, %r161, 4;
	add.s64 	%rd36, %rd34, %rd35;
	st.global.u32 	[%rd36], %r160;
	ret;

}
	// .globl	_Z14histo_kernel_3PjS_ii
.visible .entry _Z14histo_kernel_3PjS_ii(
	.param .u64 .ptr .align 1 _Z14histo_kernel_3PjS_ii_param_0,
	.param .u64 .ptr .align 1 _Z14histo_kernel_3PjS_ii_param_1,
	.param .u32 _Z14histo_kernel_3PjS_ii_param_2,
	.param .u32 _Z14histo_kernel_3PjS_ii_param_3
)
{
	.reg .pred 	%p<37>;
	.reg .b32 	%r<131>;
	.reg .b64 	%rd<9>;
	// demoted variable
	.shared .align 4 .b8 _ZZ14histo_kernel_3PjS_iiE2IN[1024];
	ld.param.u64 	%rd2, [_Z14histo_kernel_3PjS_ii_param_0];
	ld.param.u64 	%rd3, [_Z14histo_kernel_3PjS_ii_param_1];
	ld.param.u32 	%r16, [_Z14histo_kernel_3PjS_ii_param_2];
	ld.param.u32 	%r17, [_Z14histo_kernel_3PjS_ii_param_3];
	mov.u32 	%r1, %tid.x;
	mov.u32 	%r2, %ctaid.x;
	setp.lt.s32 	%p1, %r17, 1;
	mov.b32 	%r129, 0;
	@%p1 bra 	$L__BB5_7;
	add.s32 	%r20, %r17, 255;
	shr.u32 	%r3, %r20, 8;
	shl.b32 	%r21, %r1, 2;
	mov.u32 	%r22, _ZZ14histo_kernel_3PjS_iiE2IN;
	add.s32 	%r4, %r22, %r21;
	cvta.to.global.u64 	%rd1, %rd2;
	mov.b32 	%r125, 0;
	mov.u32 	%r129, %r125;
$L__BB5_2:
	shl.b32 	%r24, %r125, 8;
	add.s32 	%r7, %r24, %r1;
	setp.ge.s32 	%p2, %r7, %r17;
	mov.b32 	%r127, 300;
	@%p2 bra 	$L__BB5_4;
	mad.lo.s32 	%r25, %r7, %r16, %r2;
	mul.wide.s32 	%rd4, %r25, 4;
	add.s64 	%rd5, %rd1, %rd4;
	ld.global.u32 	%r127, [%rd5];
$L__BB5_4:
	st.shared.u32 	[%r4], %r127;
	bar.sync 	0;
	mov.b32 	%r128, 64;
$L__BB5_5:
	add.s32 	%r28, %r22, %r128;
	ld.shared.u32 	%r29, [%r28+-64];
	setp.eq.s32 	%p3, %r1, %r29;
	selp.u32 	%r30, 1, 0, %p3;
	add.s32 	%r31, %r129, %r30;
	ld.shared.u32 	%r32, [%r28+-60];
	setp.eq.s32 	%p4, %r1, %r32;
	selp.u32 	%r33, 1, 0, %p4;
	add.s32 	%r34, %r31, %r33;
	ld.shared.u32 	%r35, [%r28+-56];
	setp.eq.s32 	%p5, %r1, %r35;
	selp.u32 	%r36, 1, 0, %p5;
	add.s32 	%r37, %r34, %r36;
	ld.shared.u32 	%r38, [%r28+-52];
	setp.eq.s32 	%p6, %r1, %r38;
	selp.u32 	%r39, 1, 0, %p6;
	add.s32 	%r40, %r37, %r39;
	ld.shared.u32 	%r41, [%r28+-48];
	setp.eq.s32 	%p7, %r1, %r41;
	selp.u32 	%r42, 1, 0, %p7;
	add.s32 	%r43, %r40, %r42;
	ld.shared.u32 	%r44, [%r28+-44];
	setp.eq.s32 	%p8, %r1, %r44;
	selp.u32 	%r45, 1, 0, %p8;
	add.s32 	%r46, %r43, %r45;
	ld.shared.u32 	%r47, [%r28+-40];
	setp.eq.s32 	%p9, %r1, %r47;
	selp.u32 	%r48, 1, 0, %p9;
	add.s32 	%r49, %r46, %r48;
	ld.shared.u32 	%r50, [%r28+-36];
	setp.eq.s32 	%p10, %r1, %r50;
	selp.u32 	%r51, 1, 0, %p10;
	add.s32 	%r52, %r49, %r51;
	ld.shared.u32 	%r53, [%r28+-32];
	setp.eq.s32 	%p11, %r1, %r53;
	selp.u32 	%r54, 1, 0, %p11;
	add.s32 	%r55, %r52, %r54;
	ld.shared.u32 	%r56, [%r28+-28];
	setp.eq.s32 	%p12, %r1, %r56;
	selp.u32 	%r57, 1, 0, %p12;
	add.s32 	%r58, %r55, %r57;
	ld.shared.u32 	%r59, [%r28+-24];
	setp.eq.s32 	%p13, %r1, %r59;
	selp.u32 	%r60, 1, 0, %p13;
	add.s32 	%r61, %r58, %r60;
	ld.shared.u32 	%r62, [%r28+-20];
	setp.eq.s32 	%p14, %r1, %r62;
	selp.u32 	%r63, 1, 0, %p14;
	add.s32 	%r64, %r61, %r63;
	ld.shared.u32 	%r65, [%r28+-16];
	setp.eq.s32 	%p15, %r1, %r65;
	selp.u32 	%r66, 1, 0, %p15;
	add.s32 	%r67, %r64, %r66;
	ld.shared.u32 	%r68, [%r28+-12];
	setp.eq.s32 	%p16, %r1, %r68;
	selp.u32 	%r69, 1, 0, %p16;
	add.s32 	%r70, %r67, %r69;
	ld.shared.u32 	%r71, [%r28+-8];
	setp.eq.s32 	%p17, %r1, %r71;
	selp.u32 	%r72, 1, 0, %p17;
	add.s32 	%r73, %r70, %r72;
	ld.shared.u32 	%r74, [%r28+-4];
	setp.eq.s32 	%p18, %r1, %r74;
	selp.u32 	%r75, 1, 0, %p18;
	add.s32 	%r76, %r73, %r75;
	ld.shared.u32 	%r77, [%r28];
	setp.eq.s32 	%p19, %r1, %r77;
	selp.u32 	%r78, 1, 0, %p19;
	add.s32 	%r79, %r76, %r78;
	ld.shared.u32 	%r80, [%r28+4];
	setp.eq.s32 	%p20, %r1, %r80;
	selp.u32 	%r81, 1, 0, %p20;
	add.s32 	%r82, %r79, %r81;
	ld.shared.u32 	%r83, [%r28+8];
	setp.eq.s32 	%p21, %r1, %r83;
	selp.u32 	%r84, 1, 0, %p21;
	add.s32 	%r85, %r82, %r84;
	ld.shared.u32 	%r86, [%r28+12];
	setp.eq.s32 	%p22, %r1, %r86;
	selp.u32 	%r87, 1, 0, %p22;
	add.s32 	%r88, %r85, %r87;
	ld.shared.u32 	%r89, [%r28+16];
	setp.eq.s32 	%p23, %r1, %r89;
	selp.u32 	%r90, 1, 0, %p23;
	add.s32 	%r91, %r88, %r90;
	ld.shared.u32 	%r92, [%r28+20];
	setp.eq.s32 	%p24, %r1, %r92;
	selp.u32 	%r93, 1, 0, %p24;
	add.s32 	%r94, %r91, %r93;
	ld.shared.u32 	%r95, [%r28+24];
	setp.eq.s32 	%p25, %r1, %r95;
	selp.u32 	%r96, 1, 0, %p25;
	add.s32 	%r97, %r94, %r96;
	ld.shared.u32 	%r98, [%r28+28];
	setp.eq.s32 	%p26, %r1, %r98;
	selp.u32 	%r99, 1, 0, %p26;
	add.s32 	%r100, %r97, %r99;
	ld.shared.u32 	%r101, [%r28+32];
	setp.eq.s32 	%p27, %r1, %r101;
	selp.u32 	%r102, 1, 0, %p27;
	add.s32 	%r103, %r100, %r102;
	ld.shared.u32 	%r104, [%r28+36];
	setp.eq.s32 	%p28, %r1, %r104;
	selp.u32 	%r105, 1, 0, %p28;
	add.s32 	%r106, %r103, %r105;
	ld.shared.u32 	%r107, [%r28+40];
	setp.eq.s32 	%p29, %r1, %r107;
	selp.u32 	%r108, 1, 0, %p29;
	add.s32 	%r109, %r106, %r108;
	ld.shared.u32 	%r110, [%r28+44];
	setp.eq.s32 	%p30, %r1, %r110;
	selp.u32 	%r111, 1, 0, %p30;
	add.s32 	%r112, %r109, %r111;
	ld.shared.u32 	%r113, [%r28+48];
	setp.eq.s32 	%p31, %r1, %r113;
	selp.u32 	%r114, 1, 0, %p31;
	add.s32 	%r115, %r112, %r114;
	ld.shared.u32 	%r116, [%r28+52];
	setp.eq.s32 	%p32, %r1, %r116;
	selp.u32 	%r117, 1, 0, %p32;
	add.s32 	%r118, %r115, %r117;
	ld.shared.u32 	%r119, [%r28+56];
	setp.eq.s32 	%p33, %r1, %r119;
	selp.u32 	%r120, 1, 0, %p33;
	add.s32 	%r121, %r118, %r120;
	ld.shared.u32 	%r122, [%r28+60];
	setp.eq.s32 	%p34, %r1, %r122;
	selp.u32 	%r123, 1, 0, %p34;
	add.s32 	%r129, %r121, %r123;
	add.s32 	%r128, %r128, 128;
	setp.ne.s32 	%p35, %r128, 1088;
	@%p35 bra 	$L__BB5_5;
	add.s32 	%r125, %r125, 1;
	setp.ne.s32 	%p36, %r125, %r3;
	@%p36 bra 	$L__BB5_2;
$L__BB5_7:
	cvta.to.global.u64 	%rd6, %rd3;
	mad.lo.s32 	%r124, %r16, %r1, %r2;
	mul.wide.s32 	%rd7, %r124, 4;
	add.s64 	%rd8, %rd6, %rd7;
	st.global.u32 	[%rd8], %r129;
	ret;

}
.func  (.param .align 16 .b8 func_retval0[16]) __internal_trig_reduction_slowpathd(
	.param .b64 __internal_trig_reduction_slowpathd_param_0
)
{
	.local .align 8 .b8 	__local_depot6[40];
	.reg .b64 	%SP;
	.reg .b64 	%SPL;
	.reg .pred 	%p<10>;
	.reg .b32 	%r<47>;
	.reg .b64 	%rd<74>;
	.reg .b64 	%fd<5>;

	mov.u64 	%SPL, __local_depot6;
	ld.param.f64 	%fd4, [__internal_trig_reduction_slowpathd_param_0];
	add.u64 	%rd1, %SPL, 0;
	{
	.reg .b32 %temp; 
	mov.b64 	{%temp, %r1}, %fd4;
	}
	shr.u32 	%r2, %r1, 20;
	and.b32  	%r3, %r2, 2047;
	setp.eq.s32 	%p1, %r3, 2047;
	mov.b32 	%r46, 0;
	@%p1 bra 	$L__BB6_9;
	add.s32 	%r20, %r3, -1024;
	mov.b64 	%rd20, %fd4;
	shl.b64 	%rd2, %rd20, 11;
	shr.u32 	%r4, %r20, 6;
	sub.s32 	%r45, 15, %r4;
	sub.s32 	%r21, 19, %r4;
	setp.lt.u32 	%p2, %r20, 128;
	selp.b32 	%r6, 18, %r21, %p2;
	setp.ge.s32 	%p3, %r45, %r6;
	mov.b64 	%rd70, 0;
	@%p3 bra 	$L__BB6_4;
	add.s32 	%r23, %r6, %r4;
	neg.s32 	%r43, %r23;
	or.b64  	%rd3, %rd2, -9223372036854775808;
	mov.b64 	%rd70, 0;
	mov.b32 	%r42, 0;
	mov.u64 	%rd25, __cudart_i2opi_d;
	mov.u32 	%r44, %r45;
$L__BB6_3:
	.pragma "nounroll";
	mul.wide.s32 	%rd22, %r42, 8;
	add.s64 	%rd23, %rd1, %rd22;
	mul.wide.s32 	%rd24, %r44, 8;
	add.s64 	%rd26, %rd25, %rd24;
	ld.global.nc.u64 	%rd27, [%rd26];
	{
	.reg .u32 %r0, %r1, %r2, %r3, %alo, %ahi, %blo, %bhi, %clo, %chi;
	mov.b64 	{%alo,%ahi}, %rd27;
	mov.b64 	{%blo,%bhi}, %rd3;
	mov.b64 	{%clo,%chi}, %rd70;
	mad.lo.cc.u32 	%r0, %alo, %blo, %clo;
	madc.hi.cc.u32 	%r1, %alo, %blo, %chi;
	madc.hi.u32 	%r2, %alo, %bhi, 0;
	mad.lo.cc.u32 	%r1, %alo, %bhi, %r1;
	madc.hi.cc.u32 	%r2, %ahi, %blo, %r2;
	madc.hi.u32 	%r3, %ahi, %bhi, 0;
	mad.lo.cc.u32 	%r1, %ahi, %blo, %r1;
	madc.lo.cc.u32 	%r2, %ahi, %bhi, %r2;
	addc.u32 	%r3, %r3, 0;
	mov.b64 	%rd28, {%r0,%r1};
	mov.b64 	%rd70, {%r2,%r3};
	}
	st.local.u64 	[%rd23], %rd28;
	add.s32 	%r44, %r44, 1;
	add.s32 	%r43, %r43, 1;
	add.s32 	%r42, %r42, 1;
	setp.ne.s32 	%p4, %r43, -15;
	mov.u32 	%r45, %r6;
	@%p4 bra 	$L__BB6_3;
$L__BB6_4:
	cvt.s64.s32 	%rd29, %r45;
	cvt.u64.u32 	%rd30, %r4;
	add.s64 	%rd31, %rd30, %rd29;
	shl.b64 	%rd32, %rd31, 3;
	add.s64 	%rd33, %rd1, %rd32;
	st.local.u64 	[%rd33+-120], %rd70;
	and.b32  	%r15, %r2, 63;
	ld.local.u64 	%rd72, [%rd1+16];
	ld.local.u64 	%rd71, [%rd1+24];
	setp.eq.s32 	%p5, %r15, 0;
	@%p5 bra 	$L__BB6_6;
	shl.b64 	%rd34, %rd71, %r15;
	shr.u64 	%rd35, %rd72, 1;
	xor.b32  	%r24, %r15, 63;
	shr.u64 	%rd36, %rd35, %r24;
	or.b64  	%rd71, %rd34, %rd36;
	ld.local.u64 	%rd37, [%rd1+8];
	shl.b64 	%rd38, %rd72, %r15;
	shr.u64 	%rd39, %rd37, 1;
	shr.u64 	%rd40, %rd39, %r24;
	or.b64  	%rd72, %rd38, %rd40;
$L__BB6_6:
	and.b32  	%r25, %r1, -2147483648;
	shr.u64 	%rd41, %rd71, 62;
	cvt.u32.u64 	%r26, %rd41;
	mov.b64 	{%r27, %r28}, %rd71;
	mov.b64 	{%r29, %r30}, %rd72;
	shf.l.wrap.b32 	%r31, %r30, %r27, 2;
	shf.l.wrap.b32 	%r32, %r27, %r28, 2;
	mov.b64 	%rd42, {%r31, %r32};
	shl.b64 	%rd43, %rd72, 2;
	shr.u64 	%rd44, %rd42, 63;
	cvt.u32.u64 	%r33, %rd44;
	add.s32 	%r34, %r33, %r26;
	setp.eq.s32 	%p6, %r25, 0;
	neg.s32 	%r35, %r34;
	selp.b32 	%r46, %r34, %r35, %p6;
	setp.gt.s64 	%p7, %rd42, -1;
	mov.b64 	%rd45, 0;
	{
	.reg .u32 %r0, %r1, %r2, %r3, %a0, %a1, %a2, %a3, %b0, %b1, %b2, %b3;
	mov.b64 	{%a0,%a1}, %rd45;
	mov.b64 	{%a2,%a3}, %rd45;
	mov.b64 	{%b0,%b1}, %rd43;
	mov.b64 	{%b2,%b3}, %rd42;
	sub.cc.u32 	%r0, %a0, %b0;
	subc.cc.u32 	%r1, %a1, %b1;
	subc.cc.u32 	%r2, %a2, %b2;
	subc.u32 	%r3, %a3, %b3;
	mov.b64 	%rd46, {%r0,%r1};
	mov.b64 	%rd47, {%r2,%r3};
	}
	xor.b32  	%r36, %r25, -2147483648;
	selp.b64 	%rd73, %rd42, %rd47, %p7;
	selp.b64 	%rd14, %rd43, %rd46, %p7;
	selp.b32 	%r17, %r25, %r36, %p7;
	clz.b64 	%r37, %rd73;
	cvt.u64.u32 	%rd15, %r37;
	setp.eq.s32 	%p8, %r37, 0;
	@%p8 bra 	$L__BB6_8;
	cvt.u32.u64 	%r38, %rd15;
	and.b32  	%r39, %r38, 63;
	shl.b64 	%rd48, %rd73, %r39;
	shr.u64 	%rd49, %rd14, 1;
	not.b32 	%r40, %r38;
	and.b32  	%r41, %r40, 63;
	shr.u64 	%rd50, %rd49, %r41;
	or.b64  	%rd73, %rd48, %rd50;
$L__BB6_8:
	mov.b64 	%rd51, -3958705157555305931;
	{
	.reg .u32 %r0, %r1, %r2, %r3, %alo, %ahi, %blo, %bhi;
	mov.b64 	{%alo,%ahi}, %rd73;
	mov.b64 	{%blo,%bhi}, %rd51;
	mul.lo.u32 	%r0, %alo, %blo;
	mul.hi.u32 	%r1, %alo, %blo;
	mad.lo.cc.u32 	%r1, %alo, %bhi, %r1;
	madc.hi.u32 	%r2, %alo, %bhi, 0;
	mad.lo.cc.u32 	%r1, %ahi, %blo, %r1;
	madc.hi.cc.u32 	%r2, %ahi, %blo, %r2;
	madc.hi.u32 	%r3, %ahi, %bhi, 0;
	mad.lo.cc.u32 	%r2, %ahi, %bhi, %r2;
	addc.u32 	%r3, %r3, 0;
	mov.b64 	%rd52, {%r0,%r1};
	mov.b64 	%rd53, {%r2,%r3};
	}
	setp.gt.s64 	%p9, %rd53, 0;
	{
	.reg .u32 %r0, %r1, %r2, %r3, %a0, %a1, %a2, %a3, %b0, %b1, %b2, %b3;
	mov.b64 	{%a0,%a1}, %rd52;
	mov.b64 	{%a2,%a3}, %rd53;
	mov.b64 	{%b0,%b1}, %rd52;
	mov.b64 	{%b2,%b3}, %rd53;
	add.cc.u32 	%r0, %a0, %b0;
	addc.cc.u32 	%r1, %a1, %b1;
	addc.cc.u32 	%r2, %a2, %b2;
	addc.u32 	%r3, %a3, %b3;
	mov.b64 	%rd54, {%r0,%r1};
	mov.b64 	%rd55, {%r2,%r3};
	}
	selp.b64 	%rd56, %rd55, %rd53, %p9;
	selp.s64 	%rd57, -1, 0, %p9;
	sub.s64 	%rd58, %rd57, %rd15;
	cvt.u64.u32 	%rd59, %r17;
	shl.b64 	%rd60, %rd59, 32;
	add.s64 	%rd61, %rd56, 1;
	shr.u64 	%rd62, %rd61, 10;
	add.s64 	%rd63, %rd62, 1;
	shr.u64 	%rd64, %rd63, 1;
	shl.b64 	%rd65, %rd58, 52;
	add.s64 	%rd66, %rd65, %rd64;
	add.s64 	%rd67, %rd66, 4602678819172646912;
	or.b64  	%rd68, %rd67, %rd60;
	mov.b64 	%fd4, %rd68;
$L__BB6_9:
	st.param.f64 	[func_retval0], %fd4;
	st.param.b32 	[func_retval0+8], %r46;
	ret;

}


// ===== COMPILED SASS (sm_100) =====

	.target	sm_100

	.elftype	@"ET_EXEC"


//--------------------- .note.nv.tkinfo           --------------------------
	.section	.note.nv.tkinfo,"",@"SHT_NOTE"
	.sectionflags	@"SHF_NOTE_NV_TKINFO"
	.tkinfo
        /*0018*/ 	.word	0x00000002
        /*0030*/ 	.string	""
        /*0030*/ 	.string	"ptxas"
        /*0030*/ 	.string	"Cuda compilation tools, release 13.0, V13.0.88"
        /*0030*/ 	.string	"Build cuda_13.0.r13.0/compiler.36424714_0"
        /*0030*/ 	.string	"-arch sm_100 -m 64 "



//--------------------- .note.nv.cuinfo           --------------------------
	.section	.note.nv.cuinfo,"",@"SHT_NOTE"
	.sectionflags	@"SHF_NOTE_NV_CUINFO"
        /*0018*/ 	.short	0x0002
        /*001a*/ 	.short	0x0064
        /*001c*/ 	.short	0x0082
	.zero		2


//--------------------- .nv.info                  --------------------------
	.section	.nv.info,"",@"SHT_CUDA_INFO"
	.align	4


	//----- nvinfo : EIATTR_REGCOUNT
	.align		4
        /*0000*/ 	.byte	0x04, 0x2f
        /*0002*/ 	.short	(.L_4 - .L_3)
	.align		4
.L_3:
        /*0004*/ 	.word	index@(_Z21rotation_kernel_naivePjS_iid)
        /*0008*/ 	.word	0x00000020


	//----- nvinfo : EIATTR_FRAME_SIZE
	.align		4
.L_4:
        /*000c*/ 	.byte	0x04, 0x11
        /*000e*/ 	.short	(.L_6 - .L_5)
	.align		4
.L_5:
        /*0010*/ 	.word	index@($_Z21rotation_kernel_naivePjS_iid$__internal_trig_reduction_slowpathd)
        /*0014*/ 	.word	0x00000028


	//----- nvinfo : EIATTR_FRAME_SIZE
	.align		4
.L_6:
        /*0018*/ 	.byte	0x04, 0x11
        /*001a*/ 	.short	(.L_8 - .L_7)
	.align		4
.L_7:
        /*001c*/ 	.word	index@(_Z21rotation_kernel_naivePjS_iid)
        /*0020*/ 	.word	0x00000028


	//----- nvinfo : EIATTR_REGCOUNT
	.align		4
.L_8:
        /*0024*/ 	.byte	0x04, 0x2f
        /*0026*/ 	.short	(.L_10 - .L_9)
	.align		4
.L_9:
        /*0028*/ 	.word	index@(_Z17rotation_kernel_2PjS_iid)
        /*002c*/ 	.word	0x00000020


	//----- nvinfo : EIATTR_FRAME_SIZE
	.align		4
.L_10:
        /*0030*/ 	.byte	0x04, 0x11
        /*0032*/ 	.short	(.L_12 - .L_11)
	.align		4
.L_11:
        /*0034*/ 	.word	index@($_Z17rotation_kernel_2PjS_iid$__internal_trig_reduction_slowpathd)
        /*0038*/ 	.word	0x00000028


	//----- nvinfo : EIATTR_FRAME_SIZE
	.align		4
.L_12:
        /*003c*/ 	.byte	0x04, 0x11
        /*003e*/ 	.short	(.L_14 - .L_13)
	.align		4
.L_13:
        /*0040*/ 	.word	index@(_Z17rotation_kernel_2PjS_iid)
        /*0044*/ 	.word	0x00000028


	//----- nvinfo : EIATTR_REGCOUNT
	.align		4
.L_14:
        /*0048*/ 	.byte	0x04, 0x2f
        /*004a*/ 	.short	(.L_16 - .L_15)
	.align		4
.L_15:
        /*004c*/ 	.word	index@(_Z17rotation_kernel_3PjS_ii)
        /*0050*/ 	.word	0x0000000c


	//----- nvinfo : EIATTR_FRAME_SIZE
	.align		4
.L_16:
        /*0054*/ 	.byte	0x04, 0x11
        /*0056*/ 	.short	(.L_18 - .L_17)
	.align		4
.L_17:
        /*0058*/ 	.word	index@(_Z17rotation_kernel_3PjS_ii)
        /*005c*/ 	.word	0x00000000


	//----- nvinfo : EIATTR_REGCOUNT
	.align		4
.L_18:
        /*0060*/ 	.byte	0x04, 0x2f
        /*0062*/ 	.short	(.L_20 - .L_19)
	.align		4
.L_19:
        /*0064*/ 	.word	index@(_Z18histo_kernel_naivePjS_ii)
        /*0068*/ 	.word	0x0000000c


	//----- nvinfo : EIATTR_FRAME_SIZE
	.align		4
.L_20:
        /*006c*/ 	.byte	0x04, 0x11
        /*006e*/ 	.short	(.L_22 - .L_21)
	.align		4
.L_21:
        /*0070*/ 	.word	index@(_Z18histo_kernel_naivePjS_ii)
        /*0074*/ 	.word	0x00000000


	//----- nvinfo : EIATTR_REGCOUNT
	.align		4
.L_22:
        /*0078*/ 	.byte	0x04, 0x2f
        /*007a*/ 	.short	(.L_24 - .L_23)
	.align		4
.L_23:
        /*007c*/ 	.word	index@(_Z14histo_kernel_2PjS_ii)
        /*0080*/ 	.word	0x00000020


	//----- nvinfo : EIATTR_FRAME_SIZE
	.align		4
.L_24:
        /*0084*/ 	.byte	0x04, 0x11
        /*0086*/ 	.short	(.L_26 - .L_25)
	.align		4
.L_25:
        /*0088*/ 	.word	index@(_Z14histo_kernel_2PjS_ii)
        /*008c*/ 	.word	0x00000000


	//----- nvinfo : EIATTR_REGCOUNT
	.align		4
.L_26:
        /*0090*/ 	.byte	0x04, 0x2f
        /*0092*/ 	.short	(.L_28 - .L_27)
	.align		4
.L_27:
        /*0094*/ 	.word	index@(_Z14histo_kernel_3PjS_ii)
        /*0098*/ 	.word	0x00000011


	//----- nvinfo : EIATTR_FRAME_SIZE
	.align		4
.L_28:
        /*009c*/ 	.byte	0x04, 0x11
        /*009e*/ 	.short	(.L_30 - .L_29)
	.align		4
.L_29:
        /*00a0*/ 	.word	index@(_Z14histo_kernel_3PjS_ii)
        /*00a4*/ 	.word	0x00000000


	//----- nvinfo : EIATTR_MIN_STACK_SIZE
	.align		4
.L_30:
        /*00a8*/ 	.byte	0x04, 0x12
        /*00aa*/ 	.short	(.L_32 - .L_31)
	.align		4
.L_31:
        /*00ac*/ 	.word	index@(_Z14histo_kernel_3PjS_ii)
        /*00b0*/ 	.word	0x00000000


	//----- nvinfo : EIATTR_MIN_STACK_SIZE
	.align		4
.L_32:
        /*00b4*/ 	.byte	0x04, 0x12
        /*00b6*/ 	.short	(.L_34 - .L_33)
	.align		4
.L_33:
        /*00b8*/ 	.word	index@(_Z14histo_kernel_2PjS_ii)
        /*00bc*/ 	.word	0x00000000


	//----- nvinfo : EIATTR_MIN_STACK_SIZE
	.align		4
.L_34:
        /*00c0*/ 	.byte	0x04, 0x12
        /*00c2*/ 	.short	(.L_36 - .L_35)
	.align		4
.L_35:
        /*00c4*/ 	.word	index@(_Z18histo_kernel_naivePjS_ii)
        /*00c8*/ 	.word	0x00000000


	//----- nvinfo : EIATTR_MIN_STACK_SIZE
	.align		4
.L_36:
        /*00cc*/ 	.byte	0x04, 0x12
        /*00ce*/ 	.short	(.L_38 - .L_37)
	.align		4
.L_37:
        /*00d0*/ 	.word	index@(_Z17rotation_kernel_3PjS_ii)
        /*00d4*/ 	.word	0x00000000


	//----- nvinfo : EIATTR_MIN_STACK_SIZE
	.align		4
.L_38:
        /*00d8*/ 	.byte	0x04, 0x12
        /*00da*/ 	.short	(.L_40 - .L_39)
	.align		4
.L_39:
        /*00dc*/ 	.word	index@(_Z17rotation_kernel_2PjS_iid)
        /*00e0*/ 	.word	0x00000028


	//----- nvinfo : EIATTR_MIN_STACK_SIZE
	.align		4
.L_40:
        /*00e4*/ 	.byte	0x04, 0x12
        /*00e6*/ 	.short	(.L_42 - .L_41)
	.align		4
.L_41:
        /*00e8*/ 	.word	index@(_Z21rotation_kernel_naivePjS_iid)
        /*00ec*/ 	.word	0x00000028
.L_42:


//--------------------- .nv.compat                --------------------------
	.section	.nv.compat,"",@"SHT_CUDA_COMPAT_INFO"
	.align	4
        /*0000*/ 	.byte	0x02, 0x09, 0x00, 0x00, 0x02, 0x02, 0x01, 0x00, 0x02, 0x05, 0x05, 0x00, 0x03, 0x07, 0x01, 0x01
        /*0010*/ 	.byte	0x02, 0x03, 0x00, 0x00, 0x02, 0x06, 0x01, 0x00, 0x04, 0x0b, 0x08, 0x00, 0x01, 0x00, 0x00, 0x00
        /*0020*/ 	.byte	0x00, 0x00, 0x00, 0x00


//--------------------- .nv.info._Z14histo_kernel_3PjS_ii --------------------------
	.section	.nv.info._Z14histo_kernel_3PjS_ii,"",@"SHT_CUDA_INFO"
	.sectionflags	@""
	.align	4


	//----- nvinfo : EIATTR_CUDA_API_VERSION
	.align		4
        /*0000*/ 	.byte	0x04, 0x37
        /*0002*/ 	.short	(.L_44 - .L_43)
.L_43:
        /*0004*/ 	.word	0x00000082


	//----- nvinfo : EIATTR_KPARAM_INFO
	.align		4
.L_44:
        /*0008*/ 	.byte	0x04, 0x17
        /*000a*/ 	.short	(.L_46 - .L_45)
.L_45:
        /*000c*/ 	.word	0x00000000
        /*0010*/ 	.short	0x0003
        /*0012*/ 	.short	0x0014
        /*0014*/ 	.byte	0x00, 0xf0, 0x11, 0x00


	//----- nvinfo : EIATTR_KPARAM_INFO
	.align		4
.L_46:
        /*0018*/ 	.byte	0x04, 0x17
        /*001a*/ 	.short	(.L_48 - .L_47)
.L_47:
        /*001c*/ 	.word	0x00000000
        /*0020*/ 	.short	0x0002
        /*0022*/ 	.short	0x0010
        /*0024*/ 	.byte	0x00, 0xf0, 0x11, 0x00


	//----- nvinfo : EIATTR_KPARAM_INFO
	.align		4
.L_48:
        /*0028*/ 	.byte	0x04, 0x17
        /*002a*/ 	.short	(.L_50 - .L_49)
.L_49:
        /*002c*/ 	.word	0x00000000
        /*0030*/ 	.short	0x0001
        /*0032*/ 	.short	0x0008
        /*0034*/ 	.byte	0x00, 0xf5, 0x21, 0x00


	//----- nvinfo : EIATTR_KPARAM_INFO
	.align		4
.L_50:
        /*0038*/ 	.byte	0x04, 0x17
        /*003a*/ 	.short	(.L_52 - .L_51)
.L_51:
        /*003c*/ 	.word	0x00000000
        /*0040*/ 	.short	0x0000
        /*0042*/ 	.short	0x0000
        /*0044*/ 	.byte	0x00, 0xf5, 0x21, 0x00


	//----- nvinfo : EIATTR_SPARSE_MMA_MASK
	.align		4
.L_52:
        /*0048*/ 	.byte	0x03, 0x50
        /*004a*/ 	.short	0x0000


	//----- nvinfo : EIATTR_MAXREG_COUNT
	.align		4
        /*004c*/ 	.byte	0x03, 0x1b
        /*004e*/ 	.short	0x00ff


	//----- nvinfo : EIATTR_NUM_BARRIERS
	.align		4
        /*0050*/ 	.byte	0x02, 0x4c
        /*0052*/ 	.byte	0x01
	.zero		1


	//----- nvinfo : EIATTR_MERCURY_ISA_VERSION
	.align		4
        /*0054*/ 	.byte	0x03, 0x5f
        /*0056*/ 	.short	0x0101


	//----- nvinfo : EIATTR_VRC_CTA_INIT_COUNT
	.align		4
        /*0058*/ 	.byte	0x02, 0x4a
	.zero		1
	.zero		1


	//----- nvinfo : EIATTR_EXIT_INSTR_OFFSETS
	.align		4
        /*005c*/ 	.byte	0x04, 0x1c
        /*005e*/ 	.short	(.L_54 - .L_53)


	//   ....[0]....
.L_53:
        /*0060*/ 	.word	0x00000920


	//----- nvinfo : EIATTR_CRS_STACK_SIZE
	.align		4
.L_54:
        /*0064*/ 	.byte	0x04, 0x1e
        /*0066*/ 	.short	(.L_56 - .L_55)
.L_55:
        /*0068*/ 	.word	0x00000000


	//----- nvinfo : EIATTR_CBANK_PARAM_SIZE
	.align		4
.L_56:
        /*006c*/ 	.byte	0x03, 0x19
        /*006e*/ 	.short	0x0018


	//----- nvinfo : EIATTR_PARAM_CBANK
	.align		4
        /*0070*/ 	.byte	0x04, 0x0a
        /*0072*/ 	.short	(.L_58 - .L_57)
	.align		4
.L_57:
        /*0074*/ 	.word	index@(.nv.constant0._Z14histo_kernel_3PjS_ii)
        /*0078*/ 	.short	0x0380
        /*007a*/ 	.short	0x0018


	//----- nvinfo : EIATTR_SW_WAR
	.align		4
.L_58:
        /*007c*/ 	.byte	0x04, 0x36
        /*007e*/ 	.short	(.L_60 - .L_59)
.L_59:
        /*0080*/ 	.word	0x00000008
.L_60:


//--------------------- .nv.info._Z14histo_kernel_2PjS_ii --------------------------
	.section	.nv.info._Z14histo_kernel_2PjS_ii,"",@"SHT_CUDA_INFO"
	.sectionflags	@""
	.align	4


	//----- nvinfo : EIATTR_CUDA_API_VERSION
	.align		4
        /*0000*/ 	.byte	0x04, 0x37
        /*0002*/ 	.short	(.L_62 - .L_61)
.L_61:
        /*0004*/ 	.word	0x00000082


	//----- nvinfo : EIATTR_KPARAM_INFO
	.align		4
.L_62:
        /*0008*/ 	.byte	0x04, 0x17
        /*000a*/ 	.short	(.L_64 - .L_63)
.L_63:
        /*000c*/ 	.word	0x00000000
        /*0010*/ 	.short	0x0003
        /*0012*/ 	.short	0x0014
        /*0014*/ 	.byte	0x00, 0xf0, 0x11, 0x00


	//----- nvinfo : EIATTR_KPARAM_INFO
	.align		4
.L_64:
        /*0018*/ 	.byte	0x04, 0x17
        /*001a*/ 	.short	(.L_66 - .L_65)
.L_65:
        /*001c*/ 	.word	0x00000000
        /*0020*/ 	.short	0x0002
        /*0022*/ 	.short	0x0010
        /*0024*/ 	.byte	0x00, 0xf0, 0x11, 0x00


	//----- nvinfo : EIATTR_KPARAM_INFO
	.align		4
.L_66:
        /*0028*/ 	.byte	0x04, 0x17
        /*002a*/ 	.short	(.L_68 - .L_67)
.L_67:
        /*002c*/ 	.word	0x00000000
        /*0030*/ 	.short	0x0001
        /*0032*/ 	.short	0x0008
        /*0034*/ 	.byte	0x00, 0xf5, 0x21, 0x00


	//----- nvinfo : EIATTR_KPARAM_INFO
	.align		4
.L_68:
        /*0038*/ 	.byte	0x04, 0x17
        /*003a*/ 	.short	(.L_70 - .L_69)
.L_69:
        /*003c*/ 	.word	0x00000000
        /*0040*/ 	.short	0x0000
        /*0042*/ 	.short	0x0000
        /*0044*/ 	.byte	0x00, 0xf5, 0x21, 0x00


	//----- nvinfo : EIATTR_SPARSE_MMA_MASK
	.align		4
.L_70:
        /*0048*/ 	.byte	0x03, 0x50
        /*004a*/ 	.short	0x0000


	//----- nvinfo : EIATTR_MAXREG_COUNT
	.align		4
        /*004c*/ 	.byte	0x03, 0x1b
        /*004e*/ 	.short	0x00ff


	//----- nvinfo : EIATTR_NUM_BARRIERS
	.align		4
        /*0050*/ 	.byte	0x02, 0x4c
        /*0052*/ 	.byte	0x01
	.zero		1


	//----- nvinfo : EIATTR_MERCURY_ISA_VERSION
	.align		4
        /*0054*/ 	.byte	0x03, 0x5f
        /*0056*/ 	.short	0x0101


	//----- nvinfo : EIATTR_VRC_CTA_INIT_COUNT
	.align		4
        /*0058*/ 	.byte	0x02, 0x4a
	.zero		1
	.zero		1


	//----- nvinfo : EIATTR_EXIT_INSTR_OFFSETS
	.align		4
        /*005c*/ 	.byte	0x04, 0x1c
        /*005e*/ 	.short	(.L_72 - .L_71)


	//   ....[0]....
.L_71:
        /*0060*/ 	.word	0x00001020


	//----- nvinfo : EIATTR_CRS_STACK_SIZE
	.align		4
.L_72:
        /*0064*/ 	.byte	0x04, 0x1e
        /*0066*/ 	.short	(.L_74 - .L_73)
.L_73:
        /*0068*/ 	.word	0x00000000


	//----- nvinfo : EIATTR_CBANK_PARAM_SIZE
	.align		4
.L_74:
        /*006c*/ 	.byte	0x03, 0x19
        /*006e*/ 	.short	0x0018


	//----- nvinfo : EIATTR_PARAM_CBANK
	.align		4
        /*0070*/ 	.byte	0x04, 0x0a
        /*0072*/ 	.short	(.L_76 - .L_75)
	.align		4
.L_75:
        /*0074*/ 	.word	index@(.nv.constant0._Z14histo_kernel_2PjS_ii)
        /*0078*/ 	.short	0x0380
        /*007a*/ 	.short	0x0018


	//----- nvinfo : EIATTR_SW_WAR
	.align		4
.L_76:
        /*007c*/ 	.byte	0x04, 0x36
        /*007e*/ 	.short	(.L_78 - .L_77)
.L_77:
        /*0080*/ 	.word	0x00000008
.L_78:


//--------------------- .nv.info._Z18histo_kernel_naivePjS_ii --------------------------
	.section	.nv.info._Z18histo_kernel_naivePjS_ii,"",@"SHT_CUDA_INFO"
	.sectionflags	@""
	.align	4


	//----- nvinfo : EIATTR_CUDA_API_VERSION
	.align		4
        /*0000*/ 	.byte	0x04, 0x37
        /*0002*/ 	.short	(.L_80 - .L_79)
.L_79:
        /*0004*/ 	.word	0x00000082


	//----- nvinfo : EIATTR_KPARAM_INFO
	.align		4
.L_80:
        /*0008*/ 	.byte	0x04, 0x17
        /*000a*/ 	.short	(.L_82 - .L_81)
.L_81:
        /*000c*/ 	.word	0x00000000
        /*0010*/ 	.short	0x0003
        /*0012*/ 	.short	0x0014
        /*0014*/ 	.byte	0x00, 0xf0, 0x11, 0x00


	//----- nvinfo : EIATTR_KPARAM_INFO
	.align		4
.L_82:
        /*0018*/ 	.byte	0x04, 0x17
        /*001a*/ 	.short	(.L_84 - .L_83)
.L_83:
        /*001c*/ 	.word	0x00000000
        /*0020*/ 	.short	0x0002
        /*0022*/ 	.short	0x0010
        /*0024*/ 	.byte	0x00, 0xf0, 0x11, 0x00


	//----- nvinfo : EIATTR_KPARAM_INFO
	.align		4
.L_84:
        /*0028*/ 	.byte	0x04, 0x17
        /*002a*/ 	.short	(.L_86 - .L_85)
.L_85:
        /*002c*/ 	.word	0x00000000
        /*0030*/ 	.short	0x0001
        /*0032*/ 	.short	0x0008
        /*0034*/ 	.byte	0x00, 0xf5, 0x21, 0x00


	//----- nvinfo : EIATTR_KPARAM_INFO
	.align		4
.L_86:
        /*0038*/ 	.byte	0x04, 0x17
        /*003a*/ 	.short	(.L_88 - .L_87)
.L_87:
        /*003c*/ 	.word	0x00000000
        /*0040*/ 	.short	0x0000
        /*0042*/ 	.short	0x0000
        /*0044*/ 	.byte	0x00, 0xf5, 0x21, 0x00


	//----- nvinfo : EIATTR_SPARSE_MMA_MASK
	.align		4
.L_88:
        /*0048*/ 	.byte	0x03, 0x50
        /*004a*/ 	.short	0x0000


	//----- nvinfo : EIATTR_MAXREG_COUNT
	.align		4
        /*004c*/ 	.byte	0x03, 0x1b
        /*004e*/ 	.short	0x00ff


	//----- nvinfo : EIATTR_MERCURY_ISA_VERSION
	.align		4
        /*0050*/ 	.byte	0x03, 0x5f
        /*0052*/ 	.short	0x0101


	//----- nvinfo : EIATTR_VRC_CTA_INIT_COUNT
	.align		4
        /*0054*/ 	.byte	0x02, 0x4a
	.zero		1
	.zero		1


	//----- nvinfo : EIATTR_EXIT_INSTR_OFFSETS
	.align		4
        /*0058*/ 	.byte	0x04, 0x1c
        /*005a*/ 	.short	(.L_90 - .L_89)


	//   ....[0]....
.L_89:
        /*005c*/ 	.word	0x000000d0


	//   ....[1]....
        /*0060*/ 	.word	0x00000180


	//----- nvinfo : EIATTR_CBANK_PARAM_SIZE
	.align		4
.L_90:
        /*0064*/ 	.byte	0x03, 0x19
        /*0066*/ 	.short	0x0018


	//----- nvinfo : EIATTR_PARAM_CBANK
	.align		4
        /*0068*/ 	.byte	0x04, 0x0a
        /*006a*/ 	.short	(.L_92 - .L_91)
	.align		4
.L_91:
        /*006c*/ 	.word	index@(.nv.constant0._Z18histo_kernel_naivePjS_ii)
        /*0070*/ 	.short	0x0380
        /*0072*/ 	.short	0x0018


	//----- nvinfo : EIATTR_SW_WAR
	.align		4
.L_92:
        /*0074*/ 	.byte	0x04, 0x36
        /*0076*/ 	.short	(.L_94 - .L_93)
.L_93:
        /*0078*/ 	.word	0x00000008
.L_94:


//--------------------- .nv.info._Z17rotation_kernel_3PjS_ii --------------------------
	.section	.nv.info._Z17rotation_kernel_3PjS_ii,"",@"SHT_CUDA_INFO"
	.sectionflags	@""
	.align	4


	//----- nvinfo : EIATTR_CUDA_API_VERSION
	.align		4
        /*0000*/ 	.byte	0x04, 0x37
        /*0002*/ 	.short	(.L_96 - .L_95)
.L_95:
        /*0004*/ 	.word	0x00000082


	//----- nvinfo : EIATTR_KPARAM_INFO
	.align		4
.L_96:
        /*0008*/ 	.byte	0x04, 0x17
        /*000a*/ 	.short	(.L_98 - .L_97)
.L_97:
        /*000c*/ 	.word	0x00000000
        /*0010*/ 	.short	0x0003
        /*0012*/ 	.short	0x0014
        /*0014*/ 	.byte	0x00, 0xf0, 0x11, 0x00


	//----- nvinfo : EIATTR_KPARAM_INFO
	.align		4
.L_98:
        /*0018*/ 	.byte	0x04, 0x17
        /*001a*/ 	.short	(.L_100 - .L_99)
.L_99:
        /*001c*/ 	.word	0x00000000
        /*0020*/ 	.short	0x0002
        /*0022*/ 	.short	0x0010
        /*0024*/ 	.byte	0x00, 0xf0, 0x11, 0x00


	//----- nvinfo : EIATTR_KPARAM_INFO
	.align		4
.L_100:
        /*0028*/ 	.byte	0x04, 0x17
        /*002a*/ 	.short	(.L_102 - .L_101)
.L_101:
        /*002c*/ 	.word	0x00000000
        /*0030*/ 	.short	0x0001
        /*0032*/ 	.short	0x0008
        /*0034*/ 	.byte	0x00, 0xf5, 0x21, 0x00


	//----- nvinfo : EIATTR_KPARAM_INFO
	.align		4
.L_102:
        /*0038*/ 	.byte	0x04, 0x17
        /*003a*/ 	.short	(.L_104 - .L_103)
.L_103:
        /*003c*/ 	.word	0x00000000
        /*0040*/ 	.short	0x0000
        /*0042*/ 	.short	0x0000
        /*0044*/ 	.byte	0x00, 0xf5, 0x21, 0x00


	//----- nvinfo : EIATTR_SPARSE_MMA_MASK
	.align		4
.L_104:
        /*0048*/ 	.byte	0x03, 0x50
        /*004a*/ 	.short	0x0000


	//----- nvinfo : EIATTR_MAXREG_COUNT
	.align		4
        /*004c*/ 	.byte	0x03, 0x1b
        /*004e*/ 	.short	0x00ff


	//----- nvinfo : EIATTR_MERCURY_ISA_VERSION
	.align		4
        /*0050*/ 	.byte	0x03, 0x5f
        /*0052*/ 	.short	0x0101


	//----- nvinfo : EIATTR_VRC_CTA_INIT_COUNT
	.align		4
        /*0054*/ 	.byte	0x02, 0x4a
	.zero		1
	.zero		1


	//----- nvinfo : EIATTR_EXIT_INSTR_OFFSETS
	.align		4
        /*0058*/ 	.byte	0x04, 0x1c
        /*005a*/ 	.short	(.L_106 - .L_105)


	//   ....[0]....
.L_105:
        /*005c*/ 	.word	0x00000260


	//   ....[1]....
        /*0060*/ 	.word	0x000002f0


	//----- nvinfo : EIATTR_CRS_STACK_SIZE
	.align		4
.L_106:
        /*0064*/ 	.byte	0x04, 0x1e
        /*0066*/ 	.short	(.L_108 - .L_107)
.L_107:
        /*0068*/ 	.word	0x00000000


	//----- nvinfo : EIATTR_CBANK_PARAM_SIZE
	.align		4
.L_108:
        /*006c*/ 	.byte	0x03, 0x19
        /*006e*/ 	.short	0x0018


	//----- nvinfo : EIATTR_PARAM_CBANK
	.align		4
        /*0070*/ 	.byte	0x04, 0x0a
        /*0072*/ 	.short	(.L_110 - .L_109)
	.align		4
.L_109:
        /*0074*/ 	.word	index@(.nv.constant0._Z17rotation_kernel_3PjS_ii)
        /*0078*/ 	.short	0x0380
        /*007a*/ 	.short	0x0018


	//----- nvinfo : EIATTR_SW_WAR
	.align		4
.L_110:
        /*007c*/ 	.byte	0x04, 0x36
        /*007e*/ 	.short	(.L_112 - .L_111)
.L_111:
        /*0080*/ 	.word	0x00000008
.L_112:


//--------------------- .nv.info._Z17rotation_kernel_2PjS_iid --------------------------
	.section	.nv.info._Z17rotation_kernel_2PjS_iid,"",@"SHT_CUDA_INFO"
	.sectionflags	@""
	.align	4


	//----- nvinfo : EIATTR_CUDA_API_VERSION
	.align		4
        /*0000*/ 	.byte	0x04, 0x37
        /*0002*/ 	.short	(.L_114 - .L_113)
.L_113:
        /*0004*/ 	.word	0x00000082


	//----- nvinfo : EIATTR_KPARAM_INFO
	.align		4
.L_114:
        /*0008*/ 	.byte	0x04, 0x17
        /*000a*/ 	.short	(.L_116 - .L_115)
.L_115:
        /*000c*/ 	.word	0x00000000
        /*0010*/ 	.short	0x0004
        /*0012*/ 	.short	0x0018
        /*0014*/ 	.byte	0x00, 0xf0, 0x21, 0x00


	//----- nvinfo : EIATTR_KPARAM_INFO
	.align		4
.L_116:
        /*0018*/ 	.byte	0x04, 0x17
        /*001a*/ 	.short	(.L_118 - .L_117)
.L_117:
        /*001c*/ 	.word	0x00000000
        /*0020*/ 	.short	0x0003
        /*0022*/ 	.short	0x0014
        /*0024*/ 	.byte	0x00, 0xf0, 0x11, 0x00


	//----- nvinfo : EIATTR_KPARAM_INFO
	.align		4
.L_118:
        /*0028*/ 	.byte	0x04, 0x17
        /*002a*/ 	.short	(.L_120 - .L_119)
.L_119:
        /*002c*/ 	.word	0x00000000
        /*0030*/ 	.short	0x0002
        /*0032*/ 	.short	0x0010
        /*0034*/ 	.byte	0x00, 0xf0, 0x11, 0x00


	//----- nvinfo : EIATTR_KPARAM_INFO
	.align		4
.L_120:
        /*0038*/ 	.byte	0x04, 0x17
        /*003a*/ 	.short	(.L_122 - .L_121)
.L_121:
        /*003c*/ 	.word	0x00000000
        /*0040*/ 	.short	0x0001
        /*0042*/ 	.short	0x0008
        /*0044*/ 	.byte	0x00, 0xf5, 0x21, 0x00


	//----- nvinfo : EIATTR_KPARAM_INFO
	.align		4
.L_122:
        /*0048*/ 	.byte	0x04, 0x17
        /*004a*/ 	.short	(.L_124 - .L_123)
.L_123:
        /*004c*/ 	.word	0x00000000
        /*0050*/ 	.short	0x0000
        /*0052*/ 	.short	0x0000
        /*0054*/ 	.byte	0x00, 0xf5, 0x21, 0x00


	//----- nvinfo : EIATTR_SPARSE_MMA_MASK
	.align		4
.L_124:
        /*0058*/ 	.byte	0x03, 0x50
        /*005a*/ 	.short	0x0000


	//----- nvinfo : EIATTR_MAXREG_COUNT
	.align		4
        /*005c*/ 	.byte	0x03, 0x1b
        /*005e*/ 	.short	0x00ff


	//----- nvinfo : EIATTR_MERCURY_ISA_VERSION
	.align		4
        /*0060*/ 	.byte	0x03, 0x5f
        /*0062*/ 	.short	0x0101


	//----- nvinfo : EIATTR_VRC_CTA_INIT_COUNT
	.align		4
        /*0064*/ 	.byte	0x02, 0x4a
	.zero		1
	.zero		1


	//----- nvinfo : EIATTR_EXIT_INSTR_OFFSETS
	.align		4
        /*0068*/ 	.byte	0x04, 0x1c
        /*006a*/ 	.short	(.L_126 - .L_125)


	//   ....[0]....
.L_125:
        /*006c*/ 	.word	0x00000900


	//   ....[1]....
        /*0070*/ 	.word	0x00000990


	//----- nvinfo : EIATTR_CRS_STACK_SIZE
	.align		4
.L_126:
        /*0074*/ 	.byte	0x04, 0x1e
        /*0076*/ 	.short	(.L_128 - .L_127)
.L_127:
        /*0078*/ 	.word	0x00000000


	//----- nvinfo : EIATTR_CBANK_PARAM_SIZE
	.align		4
.L_128:
        /*007c*/ 	.byte	0x03, 0x19
        /*007e*/ 	.short	0x0020


	//----- nvinfo : EIATTR_PARAM_CBANK
	.align		4
        /*0080*/ 	.byte	0x04, 0x0a
        /*0082*/ 	.short	(.L_130 - .L_129)
	.align		4
.L_129:
        /*0084*/ 	.word	index@(.nv.constant0._Z17rotation_kernel_2PjS_iid)
        /*0088*/ 	.short	0x0380
        /*008a*/ 	.short	0x0020


	//----- nvinfo : EIATTR_SW_WAR
	.align		4
.L_130:
        /*008c*/ 	.byte	0x04, 0x36
        /*008e*/ 	.short	(.L_132 - .L_131)
.L_131:
        /*0090*/ 	.word	0x00000008
.L_132:


//--------------------- .nv.info._Z21rotation_kernel_naivePjS_iid --------------------------
	.section	.nv.info._Z21rotation_kernel_naivePjS_iid,"",@"SHT_CUDA_INFO"
	.sectionflags	@""
	.align	4


	//----- nvinfo : EIATTR_CUDA_API_VERSION
	.align		4
        /*0000*/ 	.byte	0x04, 0x37
        /*0002*/ 	.short	(.L_134 - .L_133)
.L_133:
        /*0004*/ 	.word	0x00000082


	//----- nvinfo : EIATTR_KPARAM_INFO
	.align		4
.L_134:
        /*0008*/ 	.byte	0x04, 0x17
        /*000a*/ 	.short	(.L_136 - .L_135)
.L_135:
        /*000c*/ 	.word	0x00000000
        /*0010*/ 	.short	0x0004
        /*0012*/ 	.short	0x0018
        /*0014*/ 	.byte	0x00, 0xf0, 0x21, 0x00


	//----- nvinfo : EIATTR_KPARAM_INFO
	.align		4
.L_136:
        /*0018*/ 	.byte	0x04, 0x17
        /*001a*/ 	.short	(.L_138 - .L_137)
.L_137:
        /*001c*/ 	.word	0x00000000
        /*0020*/ 	.short	0x0003
        /*0022*/ 	.short	0x0014
        /*0024*/ 	.byte	0x00, 0xf0, 0x11, 0x00


	//----- nvinfo : EIATTR_KPARAM_INFO
	.align		4
.L_138:
        /*0028*/ 	.byte	0x04, 0x17
        /*002a*/ 	.short	(.L_140 - .L_139)
.L_139:
        /*002c*/ 	.word	0x00000000
        /*0030*/ 	.short	0x0002
        /*0032*/ 	.short	0x0010
        /*0034*/ 	.byte	0x00, 0xf0, 0x11, 0x00


	//----- nvinfo : EIATTR_KPARAM_INFO
	.align		4
.L_140:
        /*0038*/ 	.byte	0x04, 0x17
        /*003a*/ 	.short	(.L_142 - .L_141)
.L_141:
        /*003c*/ 	.word	0x00000000
        /*0040*/ 	.short	0x0001
        /*0042*/ 	.short	0x0008
        /*0044*/ 	.byte	0x00, 0xf5, 0x21, 0x00


	//----- nvinfo : EIATTR_KPARAM_INFO
	.align		4
.L_142:
        /*0048*/ 	.byte	0x04, 0x17
        /*004a*/ 	.short	(.L_144 - .L_143)
.L_143:
        /*004c*/ 	.word	0x00000000
        /*0050*/ 	.short	0x0000
        /*0052*/ 	.short	0x0000
        /*0054*/ 	.byte	0x00, 0xf5, 0x21, 0x00


	//----- nvinfo : EIATTR_SPARSE_MMA_MASK
	.align		4
.L_144:
        /*0058*/ 	.byte	0x03, 0x50
        /*005a*/ 	.short	0x0000


	//----- nvinfo : EIATTR_MAXREG_COUNT
	.align		4
        /*005c*/ 	.byte	0x03, 0x1b
        /*005e*/ 	.short	0x00ff


	//----- nvinfo : EIATTR_MERCURY_ISA_VERSION
	.align		4
        /*0060*/ 	.byte	0x03, 0x5f
        /*0062*/ 	.short	0x0101


	//----- nvinfo : EIATTR_VRC_CTA_INIT_COUNT
	.align		4
        /*0064*/ 	.byte	0x02, 0x4a
	.zero		1
	.zero		1


	//----- nvinfo : EIATTR_EXIT_INSTR_OFFSETS
	.align		4
        /*0068*/ 	.byte	0x04, 0x1c
        /*006a*/ 	.short	(.L_146 - .L_145)


	//   ....[0]....
.L_145:
        /*006c*/ 	.word	0x000009a0


	//   ....[1]....
        /*0070*/ 	.word	0x00000a30


	//----- nvinfo : EIATTR_CRS_STACK_SIZE
	.align		4
.L_146:
        /*0074*/ 	.byte	0x04, 0x1e
        /*0076*/ 	.short	(.L_148 - .L_147)
.L_147:
        /*0078*/ 	.word	0x00000000


	//----- nvinfo : EIATTR_CBANK_PARAM_SIZE
	.align		4
.L_148:
        /*007c*/ 	.byte	0x03, 0x19
        /*007e*/ 	.short	0x0020


	//----- nvinfo : EIATTR_PARAM_CBANK
	.align		4
        /*0080*/ 	.byte	0x04, 0x0a
        /*0082*/ 	.short	(.L_150 - .L_149)
	.align		4
.L_149:
        /*0084*/ 	.word	index@(.nv.constant0._Z21rotation_kernel_naivePjS_iid)
        /*0088*/ 	.short	0x0380
        /*008a*/ 	.short	0x0020


	//----- nvinfo : EIATTR_SW_WAR
	.align		4
.L_150:
        /*008c*/ 	.byte	0x04, 0x36
        /*008e*/ 	.short	(.L_152 - .L_151)
.L_151:
        /*0090*/ 	.word	0x00000008
.L_152:


//--------------------- .nv.callgraph             --------------------------
	.section	.nv.callgraph,"",@"SHT_CUDA_CALLGRAPH"
	.align	4
	.sectionentsize	8
	.align		4
        /*0000*/ 	.word	0x00000000
	.align		4
        /*0004*/ 	.word	0xffffffff
	.align		4
        /*0008*/ 	.word	0x00000000
	.align		4
        /*000c*/ 	.word	0xfffffffe
	.align		4
        /*0010*/ 	.word	0x00000000
	.align		4
        /*0014*/ 	.word	0xfffffffd
	.align		4
        /*0018*/ 	.word	0x00000000
	.align		4
        /*001c*/ 	.word	0xfffffffc


//--------------------- .nv.constant3             --------------------------
	.section	.nv.constant3,"a",@progbits
	.align	8
.nv.constant3:
	.type		PARAMS,@object
	.size		PARAMS,(.L_0 - PARAMS)
PARAMS:
	.zero		32
.L_0:


//--------------------- .nv.constant4             --------------------------
	.section	.nv.constant4,"a",@progbits
	.align	8
	.align		8
.nv.constant4:
        /*0000*/ 	.dword	__cudart_i2opi_d
	.align		8
        /*0008*/ 	.dword	__cudart_sin_cos_coeffs


//--------------------- .text._Z14histo_kernel_3PjS_ii --------------------------
	.section	.text._Z14histo_kernel_3PjS_ii,"ax",@progbits
	.align	128
        .global         _Z14histo_kernel_3PjS_ii
        .type           _Z14histo_kernel_3PjS_ii,@function
        .size           _Z14histo_kernel_3PjS_ii,(.L_x_66 - _Z14histo_kernel_3PjS_ii)
        .other          _Z14histo_kernel_3PjS_ii,@"STO_CUDA_ENTRY STV_DEFAULT"
_Z14histo_kernel_3PjS_ii:
.text._Z14histo_kernel_3PjS_ii:
[----:B------:R-:W-:Y:S01]  /*0000*/  LDC R1, c[0x0][0x37c] ;  /* 0x0000df00ff017b82 */ /* 0x000fe20000000800 */
[----:B------:R-:W0:Y:S01]  /*0010*/  LDCU UR4, c[0x0][0x394] ;  /* 0x00007280ff0477ac */ /* 0x000e220008000800 */
[----:B------:R-:W1:Y:S06]  /*0020*/  S2R R0, SR_TID.X ;  /* 0x0000000000007919 */ /* 0x000e6c0000002100 */
[----:B------:R-:W2:Y:S01]  /*0030*/  S2UR UR7, SR_CTAID.X ;  /* 0x00000000000779c3 */ /* 0x000ea20000002500 */
[----:B------:R-:W-:Y:S01]  /*0040*/  IMAD.MOV.U32 R13, RZ, RZ, RZ ;  /* 0x000000ffff0d7224 */ /* 0x000fe200078e00ff */
[----:B------:R-:W3:Y:S01]  /*0050*/  LDCU.64 UR8, c[0x0][0x358] ;  /* 0x00006b00ff0877ac */ /* 0x000ee20008000a00 */
[----:B0-----:R-:W-:-:S09]  /*0060*/  UISETP.GE.AND UP0, UPT, UR4, 0x1, UPT ;  /* 0x000000010400788c */ /* 0x001fd2000bf06270 */
[----:B---3--:R-:W-:Y:S05]  /*0070*/  BRA.U !UP0, `(.L_x_0) ;  /* 0x0000000908147547 */ /* 0x008fea000b800000 */
[----:B------:R-:W0:Y:S01]  /*0080*/  S2UR UR6, SR_CgaCtaId ;  /* 0x00000000000679c3 */ /* 0x000e220000008800 */
[----:B------:R-:W-:Y:S01]  /*0090*/  UMOV UR5, 0x400 ;  /* 0x0000040000057882 */ /* 0x000fe20000000000 */
[----:B------:R-:W-:Y:S01]  /*00a0*/  UIADD3 UR4, UPT, UPT, UR4, 0xff, URZ ;  /* 0x000000ff04047890 */ /* 0x000fe2000fffe0ff */
[----:B------:R-:W-:Y:S02]  /*00b0*/  IMAD.MOV.U32 R3, RZ, RZ, RZ ;  /* 0x000000ffff037224 */ /* 0x000fe400078e00ff */
[----:B------:R-:W-:Y:S01]  /*00c0*/  IMAD.MOV.U32 R13, RZ, RZ, RZ ;  /* 0x000000ffff0d7224 */ /* 0x000fe200078e00ff */
[----:B------:R-:W-:Y:S02]  /*00d0*/  USHF.R.U32.HI UR4, URZ, 0x8, UR4 ;  /* 0x00000008ff047899 */ /* 0x000fe40008011604 */
[----:B0-----:R-:W-:-:S06]  /*00e0*/  ULEA UR5, UR6, UR5, 0x18 ;  /* 0x0000000506057291 */ /* 0x001fcc000f8ec0ff */
[----:B-1----:R-:W-:-:S07]  /*00f0*/  LEA R12, R0, UR5, 0x2 ;  /* 0x00000005000c7c11 */ /* 0x002fce000f8e10ff */
.L_x_4:
[----:B------:R-:W0:Y:S01]  /*0100*/  LDCU UR6, c[0x0][0x394] ;  /* 0x00007280ff0677ac */ /* 0x000e220008000800 */
[----:B------:R-:W-:Y:S01]  /*0110*/  LEA R2, R3, R0, 0x8 ;  /* 0x0000000003027211 */ /* 0x000fe200078e40ff */
[----:B------:R-:W-:Y:S01]  /*0120*/  BSSY.RECONVERGENT B0, `(.L_x_1) ;  /* 0x0000009000007945 */ /* 0x000fe20003800200 */
[----:B------:R-:W-:Y:S02]  /*0130*/  IMAD.MOV.U32 R5, RZ, RZ, 0x12c ;  /* 0x0000012cff057424 */ /* 0x000fe400078e00ff */
[----:B0-----:R-:W-:-:S13]  /*0140*/  ISETP.GE.AND P0, PT, R2, UR6, PT ;  /* 0x0000000602007c0c */ /* 0x001fda000bf06270 */
[----:B------:R-:W-:Y:S05]  /*0150*/  @P0 BRA `(.L_x_2) ;  /* 0x0000000000140947 */ /* 0x000fea0003800000 */
[----:B------:R-:W2:Y:S08]  /*0160*/  LDC R7, c[0x0][0x390] ;  /* 0x0000e400ff077b82 */ /* 0x000eb00000000800 */
[----:B------:R-:W0:Y:S01]  /*0170*/  LDC.64 R4, c[0x0][0x380] ;  /* 0x0000e000ff047b82 */ /* 0x000e220000000a00 */
[----:B--2---:R-:W-:-:S04]  /*0180*/  IMAD R7, R2, R7, UR7 ;  /* 0x0000000702077e24 */ /* 0x004fc8000f8e0207 */
[----:B0-----:R-:W-:-:S06]  /*0190*/  IMAD.WIDE R4, R7, 0x4, R4 ;  /* 0x0000000407047825 */ /* 0x001fcc00078e0204 */
[----:B------:R0:W5:Y:S02]  /*01a0*/  LDG.E R5, desc[UR8][R4.64] ;  /* 0x0000000804057981 */ /* 0x000164000c1e1900 */
.L_x_2:
[----:B--2---:R-:W-:Y:S05]  /*01b0*/  BSYNC.RECONVERGENT B0 ;  /* 0x0000000000007941 */ /* 0x004fea0003800200 */
.L_x_1:
[----:B-----5:R1:W-:Y:S01]  /*01c0*/  STS [R12], R5 ;  /* 0x000000050c007388 */ /* 0x0203e20000000800 */
[----:B------:R-:W-:Y:S02]  /*01d0*/  VIADD R3, R3, 0x1 ;  /* 0x0000000103037836 */ /* 0x000fe40000000000 */
[----:B------:R-:W-:Y:S01]  /*01e0*/  IMAD.MOV.U32 R2, RZ, RZ, 0x40 ;  /* 0x00000040ff027424 */ /* 0x000fe200078e00ff */
[----:B------:R-:W-:Y:S02]  /*01f0*/  BAR.SYNC.DEFER_BLOCKING 0x0 ;  /* 0x0000000000007b1d */ /* 0x000fe40000010000 */
[----:B------:R-:W-:-:S13]  /*0200*/  ISETP.NE.AND P0, PT, R3, UR4, PT ;  /* 0x0000000403007c0c */ /* 0x000fda000bf05270 */
.L_x_3:
[----:B------:R-:W2:Y:S04]  /*0210*/  LDS.128 R8, [R2+UR5+-0x40] ;  /* 0xffffc00502087984 */ /* 0x000ea80008000c00 */
[----:B01----:R-:W0:Y:S01]  /*0220*/  LDS.128 R4, [R2+UR5+-0x30] ;  /* 0xffffd00502047984 */ /* 0x003e220008000c00 */
[C---:B--2---:R-:W-:Y:S02]  /*0230*/  ISETP.NE.AND P1, PT, R0.reuse, R8, PT ;  /* 0x000000080000720c */ /* 0x044fe40003f25270 */
[----:B------:R-:W-:Y:S02]  /*0240*/  ISETP.NE.AND P2, PT, R0, R9, PT ;  /* 0x000000090000720c */ /* 0x000fe40003f45270 */
[----:B------:R-:W-:-:S09]  /*0250*/  IADD3 R8, PT, PT, R13, 0x1, RZ ;  /* 0x000000010d087810 */ /* 0x000fd20007ffe0ff */
[----:B------:R-:W-:Y:S01]  /*0260*/  @P1 IMAD.MOV R8, RZ, RZ, R13 ;  /* 0x000000ffff081224 */ /* 0x000fe200078e020d */
[----:B------:R-:W-:-:S03]  /*0270*/  ISETP.NE.AND P1, PT, R0, R10, PT ;  /* 0x0000000a0000720c */ /* 0x000fc60003f25270 */
[----:B------:R-:W-:Y:S02]  /*0280*/  VIADD R13, R8, 0x1 ;  /* 0x00000001080d7836 */ /* 0x000fe40000000000 */
[----:B------:R-:W-:Y:S01]  /*0290*/  @P2 IMAD.MOV R13, RZ, RZ, R8 ;  /* 0x000000ffff0d2224 */ /* 0x000fe200078e0208 */
[----:B------:R-:W-:Y:S02]  /*02a0*/  ISETP.NE.AND P2, PT, R0, R11, PT ;  /* 0x0000000b0000720c */ /* 0x000fe40003f45270 */
[----:B------:R-:W1:Y:S02]  /*02b0*/  LDS.128 R8, [R2+UR5+-0x20] ;  /* 0xffffe00502087984 */ /* 0x000e640008000c00 */
[----:B------:R-:W-:-:S03]  /*02c0*/  IADD3 R14, PT, PT, R13, 0x1, RZ ;  /* 0x000000010d0e7810 */ /* 0x000fc60007ffe0ff */
[----:B------:R-:W-:Y:S01]  /*02d0*/  @P1 IMAD.MOV R14, RZ, RZ, R13 ;  /* 0x000000ffff0e1224 */ /* 0x000fe200078e020d */
[----:B0-----:R-:W-:-:S03]  /*02e0*/  ISETP.NE.AND P1, PT, R0, R4, PT ;  /* 0x000000040000720c */ /* 0x001fc60003f25270 */
[----:B------:R-:W-:Y:S02]  /*02f0*/  VIADD R4, R14, 0x1 ;  /* 0x000000010e047836 */ /* 0x000fe40000000000 */
[----:B------:R-:W-:Y:S01]  /*0300*/  @P2 IMAD.MOV R4, RZ, RZ, R14 ;  /* 0x000000ffff042224 */ /* 0x000fe200078e020e */
[----:B------:R-:W-:-:S04]  /*0310*/  ISETP.NE.AND P2, PT, R0, R5, PT ;  /* 0x000000050000720c */ /* 0x000fc80003f45270 */
[----:B------:R-:W-:-:S03]  /*0320*/  IADD3 R5, PT, PT, R4, 0x1, RZ ;  /* 0x0000000104057810 */ /* 0x000fc60007ffe0ff */
[----:B------:R-:W-:Y:S01]  /*0330*/  @P1 IMAD.MOV R5, RZ, RZ, R4 ;  /* 0x000000ffff051224 */ /* 0x000fe200078e0204 */
[----:B------:R-:W-:-:S03]  /*0340*/  ISETP.NE.AND P1, PT, R0, R6, PT ;  /* 0x000000060000720c */ /* 0x000fc60003f25270 */
[----:B------:R-:W-:Y:S02]  /*0350*/  VIADD R13, R5, 0x1 ;  /* 0x00000001050d7836 */ /* 0x000fe40000000000 */
[----:B------:R-:W-:Y:S01]  /*0360*/  @P2 IMAD.MOV R13, RZ, RZ, R5 ;  /* 0x000000ffff0d2224 */ /* 0x000fe200078e0205 */
[----:B------:R-:W-:Y:S02]  /*0370*/  ISETP.NE.AND P2, PT, R0, R7, PT ;  /* 0x000000070000720c */ /* 0x000fe40003f45270 */
[----:B------:R-:W0:Y:S02]  /*0380*/  LDS.128 R4, [R2+UR5+-0x10] ;  /* 0xfffff00502047984 */ /* 0x000e240008000c00 */
[----:B------:R-:W-:-:S03]  /*0390*/  IADD3 R14, PT, PT, R13, 0x1, RZ ;  /* 0x000000010d0e7810 */ /* 0x000fc60007ffe0ff */
[----:B------:R-:W-:Y:S01]  /*03a0*/  @P1 IMAD.MOV R14, RZ, RZ, R13 ;  /* 0x000000ffff0e1224 */ /* 0x000fe200078e020d */
[----:B-1----:R-:W-:-:S03]  /*03b0*/  ISETP.NE.AND P1, PT, R0, R8, PT ;  /* 0x000000080000720c */ /* 0x002fc60003f25270 */
        /* <DEDUP_REMOVED lines=9> */
[----:B------:R-:W1:Y:S02]  /*0450*/  LDS.128 R8, [R2+UR5] ;  /* 0x0000000502087984 */ /* 0x000e640008000c00 */
        /* <DEDUP_REMOVED lines=9> */
[C---:B------:R-:W-:Y:S02]  /*04f0*/  VIADD R13, R5.reuse, 0x1 ;  /* 0x00000001050d7836 */ /* 0x040fe40000000000 */
[----:B------:R-:W-:Y:S02]  /*0500*/  @P2 IADD3 R13, PT, PT, R5, RZ, RZ ;  /* 0x000000ff050d2210 */ /* 0x000fe40007ffe0ff */
[----:B------:R-:W-:Y:S02]  /*0510*/  ISETP.NE.AND P2, PT, R0, R7, PT ;  /* 0x000000070000720c */ /* 0x000fe40003f45270 */
[----:B------:R-:W0:Y:S01]  /*0520*/  LDS.128 R4, [R2+UR5+0x10] ;  /* 0x0000100502047984 */ /* 0x000e220008000c00 */
[----:B------:R-:W-:-:S03]  /*0530*/  VIADD R14, R13, 0x1 ;  /* 0x000000010d0e7836 */ /* 0x000fc60000000000 */
[----:B------:R-:W-:Y:S01]  /*0540*/  @P1 IMAD.MOV R14, RZ, RZ, R13 ;  /* 0x000000ffff0e1224 */ /* 0x000fe200078e020d */
[----:B-1----:R-:W-:-:S04]  /*0550*/  ISETP.NE.AND P1, PT, R0, R8, PT ;  /* 0x000000080000720c */ /* 0x002fc80003f25270 */
[----:B------:R-:W-:Y:S02]  /*0560*/  IADD3 R8, PT, PT, R14, 0x1, RZ ;  /* 0x000000010e087810 */ /* 0x000fe40007ffe0ff */
[----:B------:R-:W-:Y:S01]  /*0570*/  @P2 IMAD.MOV R8, RZ, RZ, R14 ;  /* 0x000000ffff082224 */ /* 0x000fe200078e020e */
[----:B------:R-:W-:-:S03]  /*0580*/  ISETP.NE.AND P2, PT, R0, R9, PT ;  /* 0x000000090000720c */ /* 0x000fc60003f45270 */
[----:B------:R-:W-:-:S03]  /*0590*/  VIADD R9, R8, 0x1 ;  /* 0x0000000108097836 */ /* 0x000fc60000000000 */
[----:B------:R-:W-:Y:S02]  /*05a0*/  @P1 IADD3 R9, PT, PT, R8, RZ, RZ ;  /* 0x000000ff08091210 */ /* 0x000fe40007ffe0ff */
[----:B------:R-:W-:-:S03]  /*05b0*/  ISETP.NE.AND P1, PT, R0, R10, PT ;  /* 0x0000000a0000720c */ /* 0x000fc60003f25270 */
[----:B------:R-:W-:Y:S02]  /*05c0*/  VIADD R13, R9, 0x1 ;  /* 0x00000001090d7836 */ /* 0x000fe40000000000 */
[----:B------:R-:W-:Y:S01]  /*05d0*/  @P2 IMAD.MOV R13, RZ, RZ, R9 ;  /* 0x000000ffff0d2224 */ /* 0x000fe200078e0209 */
[----:B------:R-:W-:Y:S02]  /*05e0*/  ISETP.NE.AND P2, PT, R0, R11, PT ;  /* 0x0000000b0000720c */ /* 0x000fe40003f45270 */
[----:B------:R-:W1:Y:S02]  /*05f0*/  LDS.128 R8, [R2+UR5+0x20] ;  /* 0x0000200502087984 */ /* 0x000e640008000c00 */
[----:B------:R-:W-:-:S03]  /*0600*/  IADD3 R14, PT, PT, R13, 0x1, RZ ;  /* 0x000000010d0e7810 */ /* 0x000fc60007ffe0ff */
[----:B------:R-:W-:Y:S01]  /*0610*/  @P1 IMAD.MOV R14, RZ, RZ, R13 ;  /* 0x000000ffff0e1224 */ /* 0x000fe200078e020d */
[----:B0-----:R-:W-:-:S03]  /*0620*/  ISETP.NE.AND P1, PT, R0, R4, PT ;  /* 0x000000040000720c */ /* 0x001fc60003f25270 */
[C---:B------:R-:W-:Y:S02]  /*0630*/  VIADD R4, R14.reuse, 0x1 ;  /* 0x000000010e047836 */ /* 0x040fe40000000000 */
[----:B------:R-:W-:Y:S02]  /*0640*/  @P2 IADD3 R4, PT, PT, R14, RZ, RZ ;  /* 0x000000ff0e042210 */ /* 0x000fe40007ffe0ff */
[----:B------:R-:W-:-:S03]  /*0650*/  ISETP.NE.AND P2, PT, R0, R5, PT ;  /* 0x000000050000720c */ /* 0x000fc60003f45270 */
[----:B------:R-:W-:-:S03]  /*0660*/  VIADD R5, R4, 0x1 ;  /* 0x0000000104057836 */ /* 0x000fc60000000000 */
[----:B------:R-:W-:Y:S01]  /*0670*/  @P1 IMAD.MOV R5, RZ, RZ, R4 ;  /* 0x000000ffff051224 */ /* 0x000fe200078e0204 */
[----:B------:R-:W-:-:S04]  /*0680*/  ISETP.NE.AND P1, PT, R0, R6, PT ;  /* 0x000000060000720c */ /* 0x000fc80003f25270 */
[----:B------:R-:W-:Y:S02]  /*0690*/  IADD3 R13, PT, PT, R5, 0x1, RZ ;  /* 0x00000001050d7810 */ /* 0x000fe40007ffe0ff */
[----:B------:R-:W-:Y:S01]  /*06a0*/  @P2 IMAD.MOV R13, RZ, RZ, R5 ;  /* 0x000000ffff0d2224 */ /* 0x000fe200078e0205 */
[----:B------:R-:W-:Y:S02]  /*06b0*/  ISETP.NE.AND P2, PT, R0, R7, PT ;  /* 0x000000070000720c */ /* 0x000fe40003f45270 */
[----:B------:R0:W2:Y:S01]  /*06c0*/  LDS.128 R4, [R2+UR5+0x30] ;  /* 0x0000300502047984 */ /* 0x0000a20008000c00 */
[----:B------:R-:W-:-:S03]  /*06d0*/  VIADD R14, R13, 0x1 ;  /* 0x000000010d0e7836 */ /* 0x000fc60000000000 */
[----:B------:R-:W-:Y:S01]  /*06e0*/  @P1 IADD3 R14, PT, PT, R13, RZ, RZ ;  /* 0x000000ff0d0e1210 */ /* 0x000fe20007ffe0ff */
[----:B0-----:R-:W-:Y:S01]  /*06f0*/  VIADD R2, R2, 0x80 ;  /* 0x0000008002027836 */ /* 0x001fe20000000000 */
[----:B-1----:R-:W-:-:S03]  /*0700*/  ISETP.NE.AND P1, PT, R0, R8, PT ;  /* 0x000000080000720c */ /* 0x002fc60003f25270 */
        /* <DEDUP_REMOVED lines=8> */
[----:B------:R-:W-:-:S03]  /*0790*/  ISETP.NE.AND P2, PT, R0, R11, PT ;  /* 0x0000000b0000720c */ /* 0x000fc60003f45270 */
[----:B------:R-:W-:-:S03]  /*07a0*/  VIADD R9, R8, 0x1 ;  /* 0x0000000108097836 */ /* 0x000fc60000000000 */
[----:B------:R-:W-:Y:S01]  /*07b0*/  @P1 IMAD.MOV R9, RZ, RZ, R8 ;  /* 0x000000ffff091224 */ /* 0x000fe200078e0208 */
[----:B--2---:R-:W-:-:S04]  /*07c0*/  ISETP.NE.AND P1, PT, R0, R4, PT ;  /* 0x000000040000720c */ /* 0x004fc80003f25270 */
        /* <DEDUP_REMOVED lines=8> */
[----:B------:R-:W-:-:S04]  /*0850*/  ISETP.NE.AND P2, PT, R0, R7, PT ;  /* 0x000000070000720c */ /* 0x000fc80003f45270 */
[----:B------:R-:W-:-:S03]  /*0860*/  IADD3 R5, PT, PT, R4, 0x1, RZ ;  /* 0x0000000104057810 */ /* 0x000fc60007ffe0ff */
[----:B------:R-:W-:Y:S01]  /*0870*/  @P1 IMAD.MOV R5, RZ, RZ, R4 ;  /* 0x000000ffff051224 */ /* 0x000fe200078e0204 */
[----:B------:R-:W-:-:S04]  /*0880*/  ISETP.NE.AND P1, PT, R2, 0x440, PT ;  /* 0x000004400200780c */ /* 0x000fc80003f25270 */
[----:B------:R-:W-:Y:S01]  /*0890*/  IADD3 R13, PT, PT, R5, 0x1, RZ ;  /* 0x00000001050d7810 */ /* 0x000fe20007ffe0ff */
[----:B------:R-:W-:-:S08]  /*08a0*/  @P2 IMAD.MOV R13, RZ, RZ, R5 ;  /* 0x000000ffff0d2224 */ /* 0x000fd000078e0205 */
[----:B------:R-:W-:Y:S05]  /*08b0*/  @P1 BRA `(.L_x_3) ;  /* 0xfffffff800541947 */ /* 0x000fea000383ffff */
[----:B------:R-:W-:Y:S05]  /*08c0*/  @P0 BRA `(.L_x_4) ;  /* 0xfffffff8000c0947 */ /* 0x000fea000383ffff */
.L_x_0:
[----:B------:R-:W1:Y:S08]  /*08d0*/  LDC R5, c[0x0][0x390] ;  /* 0x0000e400ff057b82 */ /* 0x000e700000000800 */
[----:B------:R-:W0:Y:S01]  /*08e0*/  LDC.64 R2, c[0x0][0x388] ;  /* 0x0000e200ff027b82 */ /* 0x000e220000000a00 */
[----:B-12---:R-:W-:-:S04]  /*08f0*/  IMAD R5, R0, R5, UR7 ;  /* 0x0000000700057e24 */ /* 0x006fc8000f8e0205 */
[----:B0-----:R-:W-:-:S05]  /*0900*/  IMAD.WIDE R2, R5, 0x4, R2 ;  /* 0x0000000405027825 */ /* 0x001fca00078e0202 */
[----:B------:R-:W-:Y:S01]  /*0910*/  STG.E desc[UR8][R2.64], R13 ;  /* 0x0000000d02007986 */ /* 0x000fe2000c101908 */
[----:B------:R-:W-:Y:S05]  /*0920*/  EXIT ;  /* 0x000000000000794d */ /* 0x000fea0003800000 */
.L_x_5:
[----:B------:R-:W-:-:S00]  /*0930*/  BRA `(.L_x_5) ;  /* 0xfffffffc00fc7947 */ /* 0x000fc0000383ffff */
[----:B------:R-:W-:-:S00]  /*0940*/  NOP ;  /* 0x0000000000007918 */ /* 0x000fc00000000000 */
        /* <DEDUP_REMOVED lines=11> */
.L_x_66:


//--------------------- .text._Z14histo_kernel_2PjS_ii --------------------------
	.section	.text._Z14histo_kernel_2PjS_ii,"ax",@progbits
	.align	128
        .global         _Z14histo_kernel_2PjS_ii
        .type           _Z14histo_kernel_2PjS_ii,@function
        .size           _Z14histo_kernel_2PjS_ii,(.L_x_67 - _Z14histo_kernel_2PjS_ii)
        .other          _Z14histo_kernel_2PjS_ii,@"STO_CUDA_ENTRY STV_DEFAULT"
_Z14histo_kernel_2PjS_ii:
.text._Z14histo_kernel_2PjS_ii:
[----:B------:R-:W-:Y:S08]  /*0000*/  LDC R1, c[0x0][0x37c] ;  /* 0x0000df00ff017b82 */ /* 0x000ff00000000800 */
[----:B------:R-:W0:Y:S01]  /*0010*/  LDC R0, c[0x0][0x360] ;  /* 0x0000d800ff007b82 */ /* 0x000e220000000800 */
[----:B------:R-:W1:Y:S01]  /*0020*/  LDCU UR6, c[0x0][0x394] ;  /* 0x00007280ff0677ac */ /* 0x000e620008000800 */
[----:B------:R-:W-:Y:S01]  /*0030*/  UMOV UR4, 0x400 ;  /* 0x0000040000047882 */ /* 0x000fe20000000000 */
[----:B------:R-:W2:Y:S05]  /*0040*/  LDCU.64 UR8, c[0x0][0x358] ;  /* 0x00006b00ff0877ac */ /* 0x000eaa0008000a00 */
[----:B------:R-:W3:Y:S01]  /*0050*/  S2UR UR5, SR_CgaCtaId ;  /* 0x00000000000579c3 */ /* 0x000ee20000008800 */
[----:B0-----:R-:W-:-:S02]  /*0060*/  IABS R7, R0 ;  /* 0x0000000000077213 */ /* 0x001fc40000000000 */
[----:B-1----:R-:W-:Y:S02]  /*0070*/  IADD3 R2, PT, PT, R0, UR6, RZ ;  /* 0x0000000600027c10 */ /* 0x002fe4000fffe0ff */
[----:B------:R-:W0:Y:S03]  /*0080*/  I2F.RP R4, R7 ;  /* 0x0000000700047306 */ /* 0x000e260000209400 */
[----:B------:R-:W-:Y:S01]  /*0090*/  VIADD R5, R2, 0xffffffff ;  /* 0xffffffff02057836 */ /* 0x000fe20000000000 */
[----:B------:R-:W-:Y:S01]  /*00a0*/  IABS R2, R0 ;  /* 0x0000000000027213 */ /* 0x000fe20000000000 */
[----:B---3--:R-:W-:Y:S01]  /*00b0*/  ULEA UR4, UR5, UR4, 0x18 ;  /* 0x0000000405047291 */ /* 0x008fe2000f8ec0ff */
[----:B------:R-:W1:Y:S02]  /*00c0*/  S2UR UR5, SR_CTAID.X ;  /* 0x00000000000579c3 */ /* 0x000e640000002500 */
[----:B0-----:R-:W0:Y:S02]  /*00d0*/  MUFU.RCP R4, R4 ;  /* 0x0000000400047308 */ /* 0x001e240000001000 */
[----:B0-----:R-:W-:-:S02]  /*00e0*/  VIADD R3, R4, 0xffffffe ;  /* 0x0ffffffe04037836 */ /* 0x001fc40000000000 */
[----:B------:R-:W-:Y:S02]  /*00f0*/  IMAD.MOV R4, RZ, RZ, -R2 ;  /* 0x000000ffff047224 */ /* 0x000fe400078e0a02 */
[----:B------:R-:W-:Y:S02]  /*0100*/  HFMA2 R2, -RZ, RZ, 0, 0 ;  /* 0x00000000ff027431 */ /* 0x000fe400000001ff */
[----:B------:R-:W0:Y:S02]  /*0110*/  F2I.FTZ.U32.TRUNC.NTZ R3, R3 ;  /* 0x0000000300037305 */ /* 0x000e24000021f000 */
[----:B0-----:R-:W-:-:S04]  /*0120*/  IMAD.MOV R6, RZ, RZ, -R3 ;  /* 0x000000ffff067224 */ /* 0x001fc800078e0a03 */
[----:B------:R-:W-:Y:S01]  /*0130*/  IMAD R9, R6, R7, RZ ;  /* 0x0000000706097224 */ /* 0x000fe200078e02ff */
[----:B------:R-:W-:Y:S02]  /*0140*/  IABS R6, R5 ;  /* 0x0000000500067213 */ /* 0x000fe40000000000 */
[----:B------:R-:W-:Y:S01]  /*0150*/  LOP3.LUT R5, R5, R0, RZ, 0x3c, !PT ;  /* 0x0000000005057212 */ /* 0x000fe200078e3cff */
[----:B------:R-:W-:-:S03]  /*0160*/  IMAD.HI.U32 R2, R3, R9, R2 ;  /* 0x0000000903027227 */ /* 0x000fc600078e0002 */
[----:B------:R-:W-:Y:S01]  /*0170*/  ISETP.GE.AND P2, PT, R5, RZ, PT ;  /* 0x000000ff0500720c */ /* 0x000fe20003f46270 */
[----:B------:R-:W-:Y:S02]  /*0180*/  IMAD.MOV.U32 R3, RZ, RZ, R6 ;  /* 0x000000ffff037224 */ /* 0x000fe400078e0006 */
[----:B------:R-:W-:Y:S02]  /*0190*/  IMAD.MOV.U32 R6, RZ, RZ, R4 ;  /* 0x000000ffff067224 */ /* 0x000fe400078e0004 */
[----:B------:R-:W-:-:S04]  /*01a0*/  IMAD.HI.U32 R4, R2, R3, RZ ;  /* 0x0000000302047227 */ /* 0x000fc800078e00ff */
[----:B------:R-:W-:Y:S02]  /*01b0*/  IMAD R2, R4, R6, R3 ;  /* 0x0000000604027224 */ /* 0x000fe400078e0203 */
[----:B------:R-:W0:Y:S03]  /*01c0*/  S2R R3, SR_TID.X ;  /* 0x0000000000037919 */ /* 0x000e260000002100 */
[----:B------:R-:W-:-:S13]  /*01d0*/  ISETP.GT.U32.AND P1, PT, R7, R2, PT ;  /* 0x000000020700720c */ /* 0x000fda0003f24070 */
[-C--:B------:R-:W-:Y:S01]  /*01e0*/  @!P1 IADD3 R2, PT, PT, R2, -R7.reuse, RZ ;  /* 0x8000000702029210 */ /* 0x080fe20007ffe0ff */
[----:B------:R-:W-:Y:S01]  /*01f0*/  @!P1 VIADD R4, R4, 0x1 ;  /* 0x0000000104049836 */ /* 0x000fe20000000000 */
[----:B------:R-:W-:Y:S02]  /*0200*/  ISETP.NE.AND P1, PT, R0, RZ, PT ;  /* 0x000000ff0000720c */ /* 0x000fe40003f25270 */
[----:B------:R-:W-:Y:S02]  /*0210*/  ISETP.GE.U32.AND P0, PT, R2, R7, PT ;  /* 0x000000070200720c */ /* 0x000fe40003f06070 */
[----:B0-----:R-:W-:-:S11]  /*0220*/  LEA R2, R3, UR4, 0x2 ;  /* 0x0000000403027c11 */ /* 0x001fd6000f8e10ff */
[----:B------:R-:W-:Y:S01]  /*0230*/  @P0 VIADD R4, R4, 0x1 ;  /* 0x0000000104040836 */ /* 0x000fe20000000000 */
[----:B------:R0:W-:Y:S04]  /*0240*/  STS [R2], RZ ;  /* 0x000000ff02007388 */ /* 0x0001e80000000800 */
[----:B------:R-:W-:Y:S02]  /*0250*/  @!P2 IADD3 R4, PT, PT, -R4, RZ, RZ ;  /* 0x000000ff0404a210 */ /* 0x000fe40007ffe1ff */
[----:B------:R-:W-:Y:S01]  /*0260*/  @!P1 LOP3.LUT R4, RZ, R0, RZ, 0x33, !PT ;  /* 0x00000000ff049212 */ /* 0x000fe200078e33ff */
[----:B------:R-:W-:Y:S03]  /*0270*/  BAR.SYNC.DEFER_BLOCKING 0x0 ;  /* 0x0000000000007b1d */ /* 0x000fe60000010000 */
[----:B------:R-:W-:-:S13]  /*0280*/  ISETP.GE.AND P0, PT, R4, 0x1, PT ;  /* 0x000000010400780c */ /* 0x000fda0003f06270 */
[----:B012---:R-:W-:Y:S05]  /*0290*/  @!P0 BRA `(.L_x_6) ;  /* 0x0000000c00448947 */ /* 0x007fea0003800000 */
[C---:B------:R-:W-:Y:S01]  /*02a0*/  ISETP.GE.U32.AND P0, PT, R4.reuse, 0x8, PT ;  /* 0x000000080400780c */ /* 0x040fe20003f06070 */
[----:B------:R-:W-:Y:S01]  /*02b0*/  IMAD.MOV.U32 R6, RZ, RZ, RZ ;  /* 0x000000ffff067224 */ /* 0x000fe200078e00ff */
[----:B------:R-:W-:-:S11]  /*02c0*/  LOP3.LUT R5, R4, 0x7, RZ, 0xc0, !PT ;  /* 0x0000000704057812 */ /* 0x000fd600078ec0ff */
[----:B------:R-:W-:Y:S05]  /*02d0*/  @!P0 BRA `(.L_x_7) ;  /* 0x0000000400ac8947 */ /* 0x000fea0003800000 */
[----:B------:R-:W0:Y:S01]  /*02e0*/  LDC R16, c[0x0][0x390] ;  /* 0x0000e400ff107b82 */ /* 0x000e220000000800 */
[----:B------:R-:W-:Y:S01]  /*02f0*/  LEA R10, R0, R3, 0x1 ;  /* 0x00000003000a7211 */ /* 0x000fe200078e08ff */
[----:B------:R-:W-:Y:S01]  /*0300*/  IMAD.IADD R9, R3, 0x1, R0 ;  /* 0x0000000103097824 */ /* 0x000fe200078e0200 */
[----:B------:R-:W-:Y:S01]  /*0310*/  LOP3.LUT R6, R4, 0x7ffffff8, RZ, 0xc0, !PT ;  /* 0x7ffffff804067812 */ /* 0x000fe200078ec0ff */
[C-C-:B------:R-:W-:Y:S01]  /*0320*/  IMAD R11, R0.reuse, 0x3, R3.reuse ;  /* 0x00000003000b7824 */ /* 0x140fe200078e0203 */
[----:B------:R-:W1:Y:S01]  /*0330*/  LDCU UR6, c[0x0][0x394] ;  /* 0x00007280ff0677ac */ /* 0x000e620008000800 */
[--C-:B------:R-:W-:Y:S01]  /*0340*/  IMAD R12, R0, 0x4, R3.reuse ;  /* 0x00000004000c7824 */ /* 0x100fe200078e0203 */
[----:B------:R-:W-:Y:S01]  /*0350*/  IADD3 R8, PT, PT, -R6, RZ, RZ ;  /* 0x000000ff06087210 */ /* 0x000fe20007ffe1ff */
[----:B------:R-:W2:Y:S01]  /*0360*/  LDC.64 R14, c[0x0][0x380] ;  /* 0x0000e000ff0e7b82 */ /* 0x000ea20000000a00 */
[C-C-:B------:R-:W-:Y:S02]  /*0370*/  IMAD R13, R0.reuse, 0x5, R3.reuse ;  /* 0x00000005000d7824 */ /* 0x140fe400078e0203 */
[----:B------:R-:W-:-:S02]  /*0380*/  IMAD R19, R0, 0x6, R3 ;  /* 0x0000000600137824 */ /* 0x000fc400078e0203 */
[--C-:B------:R-:W-:Y:S02]  /*0390*/  IMAD R21, R0, 0x7, R3.reuse ;  /* 0x0000000700157824 */ /* 0x100fe400078e0203 */
[----:B------:R-:W-:Y:S02]  /*03a0*/  IMAD.MOV.U32 R7, RZ, RZ, R3 ;  /* 0x000000ffff077224 */ /* 0x000fe400078e0003 */
[-C--:B0-----:R-:W-:Y:S02]  /*03b0*/  IMAD R9, R9, R16.reuse, UR5 ;  /* 0x0000000509097e24 */ /* 0x081fe4000f8e0210 */
[-C--:B------:R-:W-:Y:S02]  /*03c0*/  IMAD R10, R10, R16.reuse, UR5 ;  /* 0x000000050a0a7e24 */ /* 0x080fe4000f8e0210 */
[-C--:B------:R-:W-:Y:S02]  /*03d0*/  IMAD R11, R11, R16.reuse, UR5 ;  /* 0x000000050b0b7e24 */ /* 0x080fe4000f8e0210 */
[----:B------:R-:W-:-:S02]  /*03e0*/  IMAD R12, R12, R16, UR5 ;  /* 0x000000050c0c7e24 */ /* 0x000fc4000f8e0210 */
[-C--:B------:R-:W-:Y:S02]  /*03f0*/  IMAD R13, R13, R16.reuse, UR5 ;  /* 0x000000050d0d7e24 */ /* 0x080fe4000f8e0210 */
[-C--:B------:R-:W-:Y:S02]  /*0400*/  IMAD R19, R19, R16.reuse, UR5 ;  /* 0x0000000513137e24 */ /* 0x080fe4000f8e0210 */
[-C--:B------:R-:W-:Y:S02]  /*0410*/  IMAD R21, R21, R16.reuse, UR5 ;  /* 0x0000000515157e24 */ /* 0x080fe4000f8e0210 */
[-C--:B------:R-:W-:Y:S02]  /*0420*/  IMAD R18, R0, R16.reuse, RZ ;  /* 0x0000001000127224 */ /* 0x080fe400078e02ff */
[----:B-12---:R-:W-:-:S07]  /*0430*/  IMAD R23, R3, R16, UR5 ;  /* 0x0000000503177e24 */ /* 0x006fce000f8e0210 */
.L_x_24:
[----:B------:R-:W-:Y:S01]  /*0440*/  IMAD.IADD R17, R0, 0x1, R7 ;  /* 0x0000000100117824 */ /* 0x000fe200078e0207 */
[----:B------:R-:W-:Y:S01]  /*0450*/  ISETP.GE.AND P6, PT, R7, UR6, PT ;  /* 0x0000000607007c0c */ /* 0x000fe2000bfc6270 */
[----:B------:R-:W-:Y:S02]  /*0460*/  BSSY.RECONVERGENT B0, `(.L_x_8) ;  /* 0x0000014000007945 */ /* 0x000fe40003800200 */
[C---:B------:R-:W-:Y:S01]  /*0470*/  IMAD.IADD R25, R17.reuse, 0x1, R0 ;  /* 0x0000000111197824 */ /* 0x040fe200078e0200 */
[----:B------:R-:W-:-:S04]  /*0480*/  ISETP.GE.AND P1, PT, R17, UR6, PT ;  /* 0x0000000611007c0c */ /* 0x000fc8000bf26270 */
[C---:B------:R-:W-:Y:S02]  /*0490*/  IADD3 R27, PT, PT, R25.reuse, R0, RZ ;  /* 0x00000000191b7210 */ /* 0x040fe40007ffe0ff */
[----:B------:R-:W-:Y:S02]  /*04a0*/  P2R R22, PR, RZ, 0x2 ;  /* 0x00000002ff167803 */ /* 0x000fe40000000000 */
[----:B------:R-:W-:Y:S01]  /*04b0*/  ISETP.GE.AND P0, PT, R25, UR6, PT ;  /* 0x0000000619007c0c */ /* 0x000fe2000bf06270 */
[C---:B------:R-:W-:Y:S01]  /*04c0*/  IMAD.IADD R29, R27.reuse, 0x1, R0 ;  /* 0x000000011b1d7824 */ /* 0x040fe200078e0200 */
[----:B------:R-:W-:-:S04]  /*04d0*/  ISETP.GE.AND P1, PT, R27, UR6, PT ;  /* 0x000000061b007c0c */ /* 0x000fc8000bf26270 */
[C---:B------:R-:W-:Y:S02]  /*04e0*/  IADD3 R16, PT, PT, R29.reuse, R0, RZ ;  /* 0x000000001d107210 */ /* 0x040fe40007ffe0ff */
[----:B------:R-:W-:Y:S02]  /*04f0*/  ISETP.GE.AND P2, PT, R29, UR6, PT ;  /* 0x000000061d007c0c */ /* 0x000fe4000bf46270 */
[C---:B------:R-:W-:Y:S01]  /*0500*/  ISETP.GE.AND P3, PT, R16.reuse, UR6, PT ;  /* 0x0000000610007c0c */ /* 0x040fe2000bf66270 */
[----:B------:R-:W-:-:S05]  /*0510*/  IMAD.IADD R17, R16, 0x1, R0 ;  /* 0x0000000110117824 */ /* 0x000fca00078e0200 */
[C---:B01234-:R-:W-:Y:S02]  /*0520*/  IADD3 R20, PT, PT, R17.reuse, R0, RZ ;  /* 0x0000000011147210 */ /* 0x05ffe40007ffe0ff */
[----:B------:R-:W-:Y:S02]  /*0530*/  ISETP.GE.AND P4, PT, R17, UR6, PT ;  /* 0x0000000611007c0c */ /* 0x000fe4000bf86270 */
[----:B------:R-:W-:Y:S01]  /*0540*/  ISETP.GE.AND P5, PT, R20, UR6, PT ;  /* 0x0000000614007c0c */ /* 0x000fe2000bfa6270 */
[----:B------:R-:W-:-:S12]  /*0550*/  @P6 BRA `(.L_x_9) ;  /* 0x0000000000106947 */ /* 0x000fd80003800000 */
[----:B------:R-:W-:-:S06]  /*0560*/  IMAD.WIDE R16, R23, 0x4, R14 ;  /* 0x0000000417107825 */ /* 0x000fcc00078e020e */
[----:B------:R-:W2:Y:S02]  /*0570*/  LDG.E R16, desc[UR8][R16.64] ;  /* 0x0000000810107981 */ /* 0x000ea4000c1e1900 */
[----:B--2---:R-:W-:-:S05]  /*0580*/  LEA R20, R16, UR4, 0x2 ;  /* 0x0000000410147c11 */ /* 0x004fca000f8e10ff */
[----:B------:R0:W-:Y:S02]  /*0590*/  ATOMS.POPC.INC.32 RZ, [R20+URZ] ;  /* 0x0000000014ff7f8c */ /* 0x0001e4000d8000ff */
.L_x_9:
[----:B------:R-:W-:Y:S05]  /*05a0*/  BSYNC.RECONVERGENT B0 ;  /* 0x0000000000007941 */ /* 0x000fea0003800200 */
.L_x_8:
[----:B------:R-:W-:Y:S01]  /*05b0*/  ISETP.NE.AND P6, PT, R22, RZ, PT ;  /* 0x000000ff1600720c */ /* 0x000fe20003fc5270 */
[----:B------:R-:W-:-:S12]  /*05c0*/  BSSY.RECONVERGENT B0, `(.L_x_10) ;  /* 0x0000006000007945 */ /* 0x000fd80003800200 */
[----:B------:R-:W-:Y:S05]  /*05d0*/  @P6 BRA `(.L_x_11) ;  /* 0x0000000000106947 */ /* 0x000fea0003800000 */
[----:B------:R-:W-:-:S06]  /*05e0*/  IMAD.WIDE R16, R9, 0x4, R14 ;  /* 0x0000000409107825 */ /* 0x000fcc00078e020e */
[----:B------:R-:W0:Y:S02]  /*05f0*/  LDG.E R16, desc[UR8][R16.64] ;  /* 0x0000000810107981 */ /* 0x000e24000c1e1900 */
[----:B0-----:R-:W-:-:S05]  /*0600*/  LEA R20, R16, UR4, 0x2 ;  /* 0x0000000410147c11 */ /* 0x001fca000f8e10ff */
[----:B------:R1:W-:Y:S02]  /*0610*/  ATOMS.POPC.INC.32 RZ, [R20+URZ] ;  /* 0x0000000014ff7f8c */ /* 0x0003e4000d8000ff */
.L_x_11:
[----:B------:R-:W-:Y:S05]  /*0620*/  BSYNC.RECONVERGENT B0 ;  /* 0x0000000000007941 */ /* 0x000fea0003800200 */
.L_x_10:
[----:B------:R-:W-:Y:S04]  /*0630*/  BSSY.RECONVERGENT B0, `(.L_x_12) ;  /* 0x0000006000007945 */ /* 0x000fe80003800200 */
[----:B------:R-:W-:Y:S05]  /*0640*/  @P0 BRA `(.L_x_13) ;  /* 0x0000000000100947 */ /* 0x000fea0003800000 */
[----:B------:R-:W-:-:S06]  /*0650*/  IMAD.WIDE R16, R10, 0x4, R14 ;  /* 0x000000040a107825 */ /* 0x000fcc00078e020e */
[----:B------:R-:W0:Y:S02]  /*0660*/  LDG.E R16, desc[UR8][R16.64] ;  /* 0x0000000810107981 */ /* 0x000e24000c1e1900 */
[----:B01----:R-:W-:-:S05]  /*0670*/  LEA R20, R16, UR4, 0x2 ;  /* 0x0000000410147c11 */ /* 0x003fca000f8e10ff */
[----:B------:R2:W-:Y:S02]  /*0680*/  ATOMS.POPC.INC.32 RZ, [R20+URZ] ;  /* 0x0000000014ff7f8c */ /* 0x0005e4000d8000ff */
.L_x_13:
[----:B------:R-:W-:Y:S05]  /*0690*/  BSYNC.RECONVERGENT B0 ;  /* 0x0000000000007941 */ /* 0x000fea0003800200 */
.L_x_12:
[----:B------:R-:W-:Y:S04]  /*06a0*/  BSSY.RECONVERGENT B0, `(.L_x_14) ;  /* 0x0000006000007945 */ /* 0x000fe80003800200 */
[----:B------:R-:W-:Y:S05]  /*06b0*/  @P1 BRA `(.L_x_15) ;  /* 0x0000000000101947 */ /* 0x000fea0003800000 */
[----:B------:R-:W-:-:S06]  /*06c0*/  IMAD.WIDE R16, R11, 0x4, R14 ;  /* 0x000000040b107825 */ /* 0x000fcc00078e020e */
[----:B------:R-:W0:Y:S02]  /*06d0*/  LDG.E R16, desc[UR8][R16.64] ;  /* 0x0000000810107981 */ /* 0x000e24000c1e1900 */
[----:B012---:R-:W-:-:S05]  /*06e0*/  LEA R20, R16, UR4, 0x2 ;  /* 0x0000000410147c11 */ /* 0x007fca000f8e10ff */
[----:B------:R3:W-:Y:S02]  /*06f0*/  ATOMS.POPC.INC.32 RZ, [R20+URZ] ;  /* 0x0000000014ff7f8c */ /* 0x0007e4000d8000ff */
.L_x_15:
[----:B------:R-:W-:Y:S05]  /*0700*/  BSYNC.RECONVERGENT B0 ;  /* 0x0000000000007941 */ /* 0x000fea0003800200 */
.L_x_14:
[----:B------:R-:W-:Y:S04]  /*0710*/  BSSY.RECONVERGENT B0, `(.L_x_16) ;  /* 0x0000006000007945 */ /* 0x000fe80003800200 */
[----:B------:R-:W-:Y:S05]  /*0720*/  @P2 BRA `(.L_x_17) ;  /* 0x0000000000102947 */ /* 0x000fea0003800000 */
[----:B------:R-:W-:-:S06]  /*0730*/  IMAD.WIDE R16, R12, 0x4, R14 ;  /* 0x000000040c107825 */ /* 0x000fcc00078e020e */
[----:B------:R-:W0:Y:S02]  /*0740*/  LDG.E R16, desc[UR8][R16.64] ;  /* 0x0000000810107981 */ /* 0x000e24000c1e1900 */
[----:B0123--:R-:W-:-:S05]  /*0750*/  LEA R20, R16, UR4, 0x2 ;  /* 0x0000000410147c11 */ /* 0x00ffca000f8e10ff */
[----:B------:R4:W-:Y:S02]  /*0760*/  ATOMS.POPC.INC.32 RZ, [R20+URZ] ;  /* 0x0000000014ff7f8c */ /* 0x0009e4000d8000ff */
.L_x_17:
[----:B------:R-:W-:Y:S05]  /*0770*/  BSYNC.RECONVERGENT B0 ;  /* 0x0000000000007941 */ /* 0x000fea0003800200 */
.L_x_16:
[----:B------:R-:W-:Y:S04]  /*0780*/  BSSY.RECONVERGENT B0, `(.L_x_18) ;  /* 0x0000006000007945 */ /* 0x000fe80003800200 */
[----:B------:R-:W-:Y:S05]  /*0790*/  @P3 BRA `(.L_x_19) ;  /* 0x0000000000103947 */ /* 0x000fea0003800000 */
[----:B------:R-:W-:-:S06]  /*07a0*/  IMAD.WIDE R16, R13, 0x4, R14 ;  /* 0x000000040d107825 */ /* 0x000fcc00078e020e */
[----:B------:R-:W0:Y:S02]  /*07b0*/  LDG.E R16, desc[UR8][R16.64] ;  /* 0x0000000810107981 */ /* 0x000e24000c1e1900 */
[----:B01234-:R-:W-:-:S05]  /*07c0*/  LEA R20, R16, UR4, 0x2 ;  /* 0x0000000410147c11 */ /* 0x01ffca000f8e10ff */
[----:B------:R0:W-:Y:S02]  /*07d0*/  ATOMS.POPC.INC.32 RZ, [R20+URZ] ;  /* 0x0000000014ff7f8c */ /* 0x0001e4000d8000ff */
.L_x_19:
[----:B------:R-:W-:Y:S05]  /*07e0*/  BSYNC.RECONVERGENT B0 ;  /* 0x0000000000007941 */ /* 0x000fea0003800200 */
.L_x_18:
[----:B------:R-:W-:Y:S04]  /*07f0*/  BSSY.RECONVERGENT B0, `(.L_x_20) ;  /* 0x0000006000007945 */ /* 0x000fe80003800200 */
[----:B------:R-:W-:Y:S05]  /*0800*/  @P4 BRA `(.L_x_21) ;  /* 0x0000000000104947 */ /* 0x000fea0003800000 */
[----:B------:R-:W-:-:S06]  /*0810*/  IMAD.WIDE R16, R19, 0x4, R14 ;  /* 0x0000000413107825 */ /* 0x000fcc00078e020e */
[----:B------:R-:W0:Y:S02]  /*0820*/  LDG.E R16, desc[UR8][R16.64] ;  /* 0x0000000810107981 */ /* 0x000e24000c1e1900 */
[----:B01234-:R-:W-:-:S05]  /*0830*/  LEA R20, R16, UR4, 0x2 ;  /* 0x0000000410147c11 */ /* 0x01ffca000f8e10ff */
[----:B------:R0:W-:Y:S02]  /*0840*/  ATOMS.POPC.INC.32 RZ, [R20+URZ] ;  /* 0x0000000014ff7f8c */ /* 0x0001e4000d8000ff */
.L_x_21:
[----:B------:R-:W-:Y:S05]  /*0850*/  BSYNC.RECONVERGENT B0 ;  /* 0x0000000000007941 */ /* 0x000fea0003800200 */
.L_x_20:
[----:B------:R-:W-:Y:S04]  /*0860*/  BSSY.RECONVERGENT B0, `(.L_x_22) ;  /* 0x0000006000007945 */ /* 0x000fe80003800200 */
[----:B------:R-:W-:Y:S05]  /*0870*/  @P5 BRA `(.L_x_23) ;  /* 0x0000000000105947 */ /* 0x000fea0003800000 */
[----:B------:R-:W-:-:S06]  /*0880*/  IMAD.WIDE R16, R21, 0x4, R14 ;  /* 0x0000000415107825 */ /* 0x000fcc00078e020e */
[----:B------:R-:W0:Y:S02]  /*0890*/  LDG.E R16, desc[UR8][R16.64] ;  /* 0x0000000810107981 */ /* 0x000e24000c1e1900 */
[----:B01234-:R-:W-:-:S05]  /*08a0*/  LEA R20, R16, UR4, 0x2 ;  /* 0x0000000410147c11 */ /* 0x01ffca000f8e10ff */
[----:B------:R0:W-:Y:S02]  /*08b0*/  ATOMS.POPC.INC.32 RZ, [R20+URZ] ;  /* 0x0000000014ff7f8c */ /* 0x0001e4000d8000ff */
.L_x_23:
[----:B------:R-:W-:Y:S05]  /*08c0*/  BSYNC.RECONVERGENT B0 ;  /* 0x0000000000007941 */ /* 0x000fea0003800200 */
.L_x_22:
[----:B------:R-:W-:Y:S01]  /*08d0*/  VIADD R8, R8, 0x8 ;  /* 0x0000000808087836 */ /* 0x000fe20000000000 */
[C---:B------:R-:W-:Y:S01]  /*08e0*/  LEA R9, R18.reuse, R9, 0x3 ;  /* 0x0000000912097211 */ /* 0x040fe200078e18ff */
[C---:B------:R-:W-:Y:S01]  /*08f0*/  IMAD R10, R18.reuse, 0x8, R10 ;  /* 0x00000008120a7824 */ /* 0x040fe200078e020a */
[C---:B------:R-:W-:Y:S01]  /*0900*/  LEA R11, R18.reuse, R11, 0x3 ;  /* 0x0000000b120b7211 */ /* 0x040fe200078e18ff */
[----:B------:R-:W-:Y:S01]  /*0910*/  IMAD R12, R18, 0x8, R12 ;  /* 0x00000008120c7824 */ /* 0x000fe200078e020c */
[----:B------:R-:W-:Y:S01]  /*0920*/  ISETP.NE.AND P0, PT, R8, RZ, PT ;  /* 0x000000ff0800720c */ /* 0x000fe20003f05270 */
[C---:B------:R-:W-:Y:S01]  /*0930*/  IMAD R19, R18.reuse, 0x8, R19 ;  /* 0x0000000812137824 */ /* 0x040fe200078e0213 */
[C---:B------:R-:W-:Y:S01]  /*0940*/  LEA R13, R18.reuse, R13, 0x3 ;  /* 0x0000000d120d7211 */ /* 0x040fe200078e18ff */
[C---:B------:R-:W-:Y:S01]  /*0950*/  IMAD R23, R18.reuse, 0x8, R23 ;  /* 0x0000000812177824 */ /* 0x040fe200078e0217 */
[----:B------:R-:W-:Y:S02]  /*0960*/  LEA R21, R18, R21, 0x3 ;  /* 0x0000001512157211 */ /* 0x000fe400078e18ff */
[----:B------:R-:W-:-:S07]  /*0970*/  LEA R7, R0, R7, 0x3 ;  /* 0x0000000700077211 */ /* 0x000fce00078e18ff */
[----:B------:R-:W-:Y:S05]  /*0980*/  @P0 BRA `(.L_x_24) ;  /* 0xfffffff800ac0947 */ /* 0x000fea000383ffff */
.L_x_7:
[----:B------:R-:W-:-:S13]  /*0990*/  ISETP.NE.AND P0, PT, R5, RZ, PT ;  /* 0x000000ff0500720c */ /* 0x000fda0003f05270 */
[----:B------:R-:W-:Y:S05]  /*09a0*/  @!P0 BRA `(.L_x_6) ;  /* 0x0000000400808947 */ /* 0x000fea0003800000 */
[----:B------:R-:W-:Y:S02]  /*09b0*/  ISETP.GE.U32.AND P0, PT, R5, 0x4, PT ;  /* 0x000000040500780c */ /* 0x000fe40003f06070 */
[----:B------:R-:W-:-:S11]  /*09c0*/  LOP3.LUT R10, R4, 0x3, RZ, 0xc0, !PT ;  /* 0x00000003040a7812 */ /* 0x000fd600078ec0ff */
[----:B------:R-:W-:Y:S05]  /*09d0*/  @!P0 BRA `(.L_x_25) ;  /* 0x0000000000c48947 */ /* 0x000fea0003800000 */
[----:B------:R-:W-:Y:S01]  /*09e0*/  IMAD R7, R6, R0, R3 ;  /* 0x0000000006077224 */ /* 0x000fe200078e0203 */
[----:B------:R-:W-:Y:S03]  /*09f0*/  BSSY.RECONVERGENT B0, `(.L_x_26) ;  /* 0x0000010000007945 */ /* 0x000fe60003800200 */
[C---:B------:R-:W-:Y:S01]  /*0a00*/  IMAD.IADD R11, R7.reuse, 0x1, R0 ;  /* 0x00000001070b7824 */ /* 0x040fe200078e0200 */
[----:B------:R-:W-:-:S04]  /*0a10*/  ISETP.GE.AND P0, PT, R7, UR6, PT ;  /* 0x0000000607007c0c */ /* 0x000fc8000bf06270 */
[C---:B------:R-:W-:Y:S02]  /*0a20*/  IADD3 R13, PT, PT, R11.reuse, R0, RZ ;  /* 0x000000000b0d7210 */ /* 0x040fe40007ffe0ff */
[----:B------:R-:W-:Y:S02]  /*0a30*/  ISETP.GE.AND P1, PT, R11, UR6, PT ;  /* 0x000000060b007c0c */ /* 0x000fe4000bf26270 */
[C---:B------:R-:W-:Y:S01]  /*0a40*/  ISETP.GE.AND P2, PT, R13.reuse, UR6, PT ;  /* 0x000000060d007c0c */ /* 0x040fe2000bf46270 */
[----:B------:R-:W-:-:S05]  /*0a50*/  IMAD.IADD R5, R13, 0x1, R0 ;  /* 0x000000010d057824 */ /* 0x000fca00078e0200 */
[----:B------:R-:W-:Y:S01]  /*0a60*/  ISETP.GE.AND P3, PT, R5, UR6, PT ;  /* 0x0000000605007c0c */ /* 0x000fe2000bf66270 */
[----:B------:R-:W-:-:S12]  /*0a70*/  @P0 BRA `(.L_x_27) ;  /* 0x00000000001c0947 */ /* 0x000fd80003800000 */
[----:B------:R-:W5:Y:S08]  /*0a80*/  LDC R12, c[0x0][0x390] ;  /* 0x0000e400ff0c7b82 */ /* 0x000f700000000800 */
[----:B------:R-:W0:Y:S01]  /*0a90*/  LDC.64 R8, c[0x0][0x380] ;  /* 0x0000e000ff087b82 */ /* 0x000e220000000a00 */
[----:B-----5:R-:W-:-:S04]  /*0aa0*/  IMAD R7, R7, R12, UR5 ;  /* 0x0000000507077e24 */ /* 0x020fc8000f8e020c */
[----:B0-----:R-:W-:-:S06]  /*0ab0*/  IMAD.WIDE R8, R7, 0x4, R8 ;  /* 0x0000000407087825 */ /* 0x001fcc00078e0208 */
[----:B------:R-:W5:Y:S02]  /*0ac0*/  LDG.E R8, desc[UR8][R8.64] ;  /* 0x0000000808087981 */ /* 0x000f64000c1e1900 */
[----:B-----5:R-:W-:-:S05]  /*0ad0*/  LEA R7, R8, UR4, 0x2 ;  /* 0x0000000408077c11 */ /* 0x020fca000f8e10ff */
[----:B------:R0:W-:Y:S02]  /*0ae0*/  ATOMS.POPC.INC.32 RZ, [R7+URZ] ;  /* 0x0000000007ff7f8c */ /* 0x0001e4000d8000ff */
.L_x_27:
[----:B------:R-:W-:Y:S05]  /*0af0*/  BSYNC.RECONVERGENT B0 ;  /* 0x0000000000007941 */ /* 0x000fea0003800200 */
.L_x_26:
[----:B------:R-:W-:Y:S04]  /*0b00*/  BSSY.RECONVERGENT B0, `(.L_x_28) ;  /* 0x0000009000007945 */ /* 0x000fe80003800200 */
[----:B------:R-:W-:Y:S05]  /*0b10*/  @P1 BRA `(.L_x_29) ;  /* 0x00000000001c1947 */ /* 0x000fea0003800000 */
[----:B------:R-:W0:Y:S08]  /*0b20*/  LDC R12, c[0x0][0x390] ;  /* 0x0000e400ff0c7b82 */ /* 0x000e300000000800 */
[----:B------:R-:W5:Y:S01]  /*0b30*/  LDC.64 R8, c[0x0][0x380] ;  /* 0x0000e000ff087b82 */ /* 0x000f620000000a00 */
[----:B0-----:R-:W-:-:S04]  /*0b40*/  IMAD R7, R11, R12, UR5 ;  /* 0x000000050b077e24 */ /* 0x001fc8000f8e020c */
[----:B-----5:R-:W-:-:S06]  /*0b50*/  IMAD.WIDE R8, R7, 0x4, R8 ;  /* 0x0000000407087825 */ /* 0x020fcc00078e0208 */
[----:B------:R-:W5:Y:S02]  /*0b60*/  LDG.E R8, desc[UR8][R8.64] ;  /* 0x0000000808087981 */ /* 0x000f64000c1e1900 */
[----:B-----5:R-:W-:-:S05]  /*0b70*/  LEA R7, R8, UR4, 0x2 ;  /* 0x0000000408077c11 */ /* 0x020fca000f8e10ff */
[----:B------:R0:W-:Y:S02]  /*0b80*/  ATOMS.POPC.INC.32 RZ, [R7+URZ] ;  /* 0x0000000007ff7f8c */ /* 0x0001e4000d8000ff */
.L_x_29:
[----:B------:R-:W-:Y:S05]  /*0b90*/  BSYNC.RECONVERGENT B0 ;  /* 0x0000000000007941 */ /* 0x000fea0003800200 */
.L_x_28:
        /* <DEDUP_REMOVED lines=9> */
.L_x_31:
[----:B------:R-:W-:Y:S05]  /*0c30*/  BSYNC.RECONVERGENT B0 ;  /* 0x0000000000007941 */ /* 0x000fea0003800200 */
.L_x_30:
[----:B------:R-:W-:Y:S04]  /*0c40*/  BSSY.RECONVERGENT B0, `(.L_x_32) ;  /* 0x0000009000007945 */ /* 0x000fe80003800200 */
[----:B------:R-:W-:Y:S05]  /*0c50*/  @P3 BRA `(.L_x_33) ;  /* 0x00000000001c3947 */ /* 0x000fea0003800000 */
[----:B------:R-:W5:Y:S08]  /*0c60*/  LDC R12, c[0x0][0x390] ;  /* 0x0000e400ff0c7b82 */ /* 0x000f700000000800 */
[----:B------:R-:W0:Y:S01]  /*0c70*/  LDC.64 R8, c[0x0][0x380] ;  /* 0x0000e000ff087b82 */ /* 0x000e220000000a00 */
[----:B-----5:R-:W-:-:S04]  /*0c80*/  IMAD R5, R5, R12, UR5 ;  /* 0x0000000505057e24 */ /* 0x020fc8000f8e020c */
[----:B0-----:R-:W-:-:S06]  /*0c90*/  IMAD.WIDE R8, R5, 0x4, R8 ;  /* 0x0000000405087825 */ /* 0x001fcc00078e0208 */
[----:B------:R-:W5:Y:S02]  /*0ca0*/  LDG.E R8, desc[UR8][R8.64] ;  /* 0x0000000808087981 */ /* 0x000f64000c1e1900 */
[----:B-----5:R-:W-:-:S05]  /*0cb0*/  LEA R5, R8, UR4, 0x2 ;  /* 0x0000000408057c11 */ /* 0x020fca000f8e10ff */
[----:B------:R0:W-:Y:S02]  /*0cc0*/  ATOMS.POPC.INC.32 RZ, [R5+URZ] ;  /* 0x0000000005ff7f8c */ /* 0x0001e4000d8000ff */
.L_x_33:
[----:B------:R-:W-:Y:S05]  /*0cd0*/  BSYNC.RECONVERGENT B0 ;  /* 0x0000000000007941 */ /* 0x000fea0003800200 */
.L_x_32:
[----:B------:R-:W-:-:S07]  /*0ce0*/  IADD3 R6, PT, PT, R6, 0x4, RZ ;  /* 0x0000000406067810 */ /* 0x000fce0007ffe0ff */
.L_x_25:
[----:B------:R-:W-:-:S13]  /*0cf0*/  ISETP.NE.AND P0, PT, R10, RZ, PT ;  /* 0x000000ff0a00720c */ /* 0x000fda0003f05270 */
[----:B------:R-:W-:Y:S05]  /*0d00*/  @!P0 BRA `(.L_x_6) ;  /* 0x0000000000a88947 */ /* 0x000fea0003800000 */
[----:B------:R-:W-:-:S13]  /*0d10*/  ISETP.NE.AND P0, PT, R10, 0x1, PT ;  /* 0x000000010a00780c */ /* 0x000fda0003f05270 */
[----:B------:R-:W-:Y:S05]  /*0d20*/  @!P0 BRA `(.L_x_34) ;  /* 0x0000000000648947 */ /* 0x000fea0003800000 */
[----:B0-----:R-:W-:Y:S01]  /*0d30*/  IMAD R5, R6, R0, R3 ;  /* 0x0000000006057224 */ /* 0x001fe200078e0203 */
[----:B------:R-:W-:Y:S03]  /*0d40*/  BSSY.RECONVERGENT B0, `(.L_x_35) ;  /* 0x000000c000007945 */ /* 0x000fe60003800200 */
[C---:B------:R-:W-:Y:S01]  /*0d50*/  IMAD.IADD R7, R5.reuse, 0x1, R0 ;  /* 0x0000000105077824 */ /* 0x040fe200078e0200 */
[----:B------:R-:W-:-:S04]  /*0d60*/  ISETP.GE.AND P0, PT, R5, UR6, PT ;  /* 0x0000000605007c0c */ /* 0x000fc8000bf06270 */
[----:B------:R-:W-:-:S09]  /*0d70*/  ISETP.GE.AND P1, PT, R7, UR6, PT ;  /* 0x0000000607007c0c */ /* 0x000fd2000bf26270 */
        /* <DEDUP_REMOVED lines=8> */
.L_x_36:
[----:B------:R-:W-:Y:S05]  /*0e00*/  BSYNC.RECONVERGENT B0 ;  /* 0x0000000000007941 */ /* 0x000fea0003800200 */
.L_x_35:
        /* <DEDUP_REMOVED lines=9> */
.L_x_38:
[----:B------:R-:W-:Y:S05]  /*0ea0*/  BSYNC.RECONVERGENT B0 ;  /* 0x0000000000007941 */ /* 0x000fea0003800200 */
.L_x_37:
[----:B------:R-:W-:-:S07]  /*0eb0*/  IADD3 R6, PT, PT, R6, 0x2, RZ ;  /* 0x0000000206067810 */ /* 0x000fce0007ffe0ff */
.L_x_34:
[----:B------:R-:W-:-:S04]  /*0ec0*/  LOP3.LUT R4, R4, 0x1, RZ, 0xc0, !PT ;  /* 0x0000000104047812 */ /* 0x000fc800078ec0ff */
[----:B------:R-:W-:-:S13]  /*0ed0*/  ISETP.NE.U32.AND P0, PT, R4, 0x1, PT ;  /* 0x000000010400780c */ /* 0x000fda0003f05070 */
[----:B------:R-:W-:Y:S05]  /*0ee0*/  @P0 BRA `(.L_x_6) ;  /* 0x0000000000300947 */ /* 0x000fea0003800000 */
[----:B------:R-:W-:Y:S01]  /*0ef0*/  IMAD R0, R0, R6, R3 ;  /* 0x0000000600007224 */ /* 0x000fe200078e0203 */
[----:B------:R-:W-:Y:S04]  /*0f00*/  BSSY.RECONVERGENT B0, `(.L_x_6) ;  /* 0x000000a000007945 */ /* 0x000fe80003800200 */
[----:B------:R-:W-:-:S13]  /*0f10*/  ISETP.GE.AND P0, PT, R0, UR6, PT ;  /* 0x0000000600007c0c */ /* 0x000fda000bf06270 */
[----:B------:R-:W-:Y:S05]  /*0f20*/  @P0 BRA `(.L_x_39) ;  /* 0x00000000001c0947 */ /* 0x000fea0003800000 */
[----:B0-----:R-:W0:Y:S08]  /*0f30*/  LDC R7, c[0x0][0x390] ;  /* 0x0000e400ff077b82 */ /* 0x001e300000000800 */
[----:B------:R-:W5:Y:S01]  /*0f40*/  LDC.64 R4, c[0x0][0x380] ;  /* 0x0000e000ff047b82 */ /* 0x000f620000000a00 */
[----:B0-----:R-:W-:-:S04]  /*0f50*/  IMAD R7, R0, R7, UR5 ;  /* 0x0000000500077e24 */ /* 0x001fc8000f8e0207 */
[----:B-----5:R-:W-:-:S06]  /*0f60*/  IMAD.WIDE R4, R7, 0x4, R4 ;  /* 0x0000000407047825 */ /* 0x020fcc00078e0204 */
[----:B------:R-:W5:Y:S02]  /*0f70*/  LDG.E R4, desc[UR8][R4.64] ;  /* 0x0000000804047981 */ /* 0x000f64000c1e1900 */
[----:B-----5:R-:W-:-:S05]  /*0f80*/  LEA R0, R4, UR4, 0x2 ;  /* 0x0000000404007c11 */ /* 0x020fca000f8e10ff */
[----:B------:R0:W-:Y:S02]  /*0f90*/  ATOMS.POPC.INC.32 RZ, [R0+URZ] ;  /* 0x0000000000ff7f8c */ /* 0x0001e4000d8000ff */
.L_x_39:
[----:B------:R-:W-:Y:S05]  /*0fa0*/  BSYNC.RECONVERGENT B0 ;  /* 0x0000000000007941 */ /* 0x000fea0003800200 */
.L_x_6:
[----:B------:R-:W-:Y:S08]  /*0fb0*/  BAR.SYNC.DEFER_BLOCKING 0x0 ;  /* 0x0000000000007b1d */ /* 0x000ff00000010000 */
[----:B0-----:R-:W0:Y:S08]  /*0fc0*/  LDC R0, c[0x0][0x390] ;  /* 0x0000e400ff007b82 */ /* 0x001e300000000800 */
[----:B------:R-:W5:Y:S01]  /*0fd0*/  LDC.64 R4, c[0x0][0x388] ;  /* 0x0000e200ff047b82 */ /* 0x000f620000000a00 */
[----:B------:R-:W1:Y:S01]  /*0fe0*/  LDS R7, [R2] ;  /* 0x0000000002077984 */ /* 0x000e620000000800 */
[----:B0-----:R-:W-:-:S04]  /*0ff0*/  IMAD R3, R3, R0, UR5 ;  /* 0x0000000503037e24 */ /* 0x001fc8000f8e0200 */
[----:B-----5:R-:W-:-:S05]  /*1000*/  IMAD.WIDE R4, R3, 0x4, R4 ;  /* 0x0000000403047825 */ /* 0x020fca00078e0204 */
[----:B-1----:R-:W-:Y:S01]  /*1010*/  STG.E desc[UR8][R4.64], R7 ;  /* 0x0000000704007986 */ /* 0x002fe2000c101908 */
[----:B------:R-:W-:Y:S05]  /*1020*/  EXIT ;  /* 0x000000000000794d */ /* 0x000fea0003800000 */
.L_x_40:
        /* <DEDUP_REMOVED lines=13> */
.L_x_67:


//--------------------- .text._Z18histo_kernel_naivePjS_ii --------------------------
	.section	.text._Z18histo_kernel_naivePjS_ii,"ax",@progbits
	.align	128
        .global         _Z18histo_kernel_naivePjS_ii
        .type           _Z18histo_kernel_naivePjS_ii,@function
        .size           _Z18histo_kernel_naivePjS_ii,(.L_x_68 - _Z18histo_kernel_naivePjS_ii)
        .other          _Z18histo_kernel_naivePjS_ii,@"STO_CUDA_ENTRY STV_DEFAULT"
_Z18histo_kernel_naivePjS_ii:
.text._Z18histo_kernel_naivePjS_ii:
[----:B------:R-:W-:Y:S01]  /*0000*/  LDC R1, c[0x0][0x37c] ;  /* 0x0000df00ff017b82 */ /* 0x000fe20000000800 */
[----:B------:R-:W0:Y:S07]  /*0010*/  S2R R2, SR_TID.Y ;  /* 0x0000000000027919 */ /* 0x000e2e0000002200 */
[----:B------:R-:W1:Y:S01]  /*0020*/  LDC R0, c[0x0][0x360] ;  /* 0x0000d800ff007b82 */ /* 0x000e620000000800 */
[----:B------:R-:W2:Y:S01]  /*0030*/  LDCU.64 UR6, c[0x0][0x390] ;  /* 0x00007200ff0677ac */ /* 0x000ea20008000a00 */
[----:B------:R-:W1:Y:S06]  /*0040*/  S2R R3, SR_TID.X ;  /* 0x0000000000037919 */ /* 0x000e6c0000002100 */
[----:B------:R-:W0:Y:S08]  /*0050*/  S2UR UR5, SR_CTAID.Y ;  /* 0x00000000000579c3 */ /* 0x000e300000002600 */
[----:B------:R-:W0:Y:S08]  /*0060*/  LDC R5, c[0x0][0x364] ;  /* 0x0000d900ff057b82 */ /* 0x000e300000000800 */
[----:B------:R-:W1:Y:S01]  /*0070*/  S2UR UR4, SR_CTAID.X ;  /* 0x00000000000479c3 */ /* 0x000e620000002500 */
[----:B0-----:R-:W-:-:S05]  /*0080*/  IMAD R5, R5, UR5, R2 ;  /* 0x0000000505057c24 */ /* 0x001fca000f8e0202 */
[----:B--2---:R-:W-:Y:S01]  /*0090*/  ISETP.GE.AND P0, PT, R5, UR7, PT ;  /* 0x0000000705007c0c */ /* 0x004fe2000bf06270 */
[----:B-1----:R-:W-:-:S05]  /*00a0*/  IMAD R0, R0, UR4, R3 ;  /* 0x0000000400007c24 */ /* 0x002fca000f8e0203 */
[----:B------:R-:W-:-:S04]  /*00b0*/  ISETP.GE.OR P0, PT, R0, UR6, P0 ;  /* 0x0000000600007c0c */ /* 0x000fc80008706670 */
[----:B------:R-:W-:-:S13]  /*00c0*/  ISETP.LT.OR P0, PT, R0, RZ, P0 ;  /* 0x000000ff0000720c */ /* 0x000fda0000701670 */
[----:B------:R-:W-:Y:S05]  /*00d0*/  @P0 EXIT ;  /* 0x000000000000094d */ /* 0x000fea0003800000 */
[----:B------:R-:W0:Y:S01]  /*00e0*/  LDC.64 R2, c[0x0][0x380] ;  /* 0x0000e000ff027b82 */ /* 0x000e220000000a00 */
[----:B------:R-:W1:Y:S01]  /*00f0*/  LDCU.64 UR4, c[0x0][0x358] ;  /* 0x00006b00ff0477ac */ /* 0x000e620008000a00 */
[----:B------:R-:W-:-:S04]  /*0100*/  IMAD R5, R5, UR6, R0 ;  /* 0x0000000605057c24 */ /* 0x000fc8000f8e0200 */
[----:B0-----:R-:W-:Y:S02]  /*0110*/  IMAD.WIDE R2, R5, 0x4, R2 ;  /* 0x0000000405027825 */ /* 0x001fe400078e0202 */
[----:B------:R-:W0:Y:S04]  /*0120*/  LDC.64 R4, c[0x0][0x388] ;  /* 0x0000e200ff047b82 */ /* 0x000e280000000a00 */
[----:B-1----:R-:W2:Y:S01]  /*0130*/  LDG.E R3, desc[UR4][R2.64] ;  /* 0x0000000402037981 */ /* 0x002ea2000c1e1900 */
[----:B------:R-:W-:Y:S02]  /*0140*/  HFMA2 R9, -RZ, RZ, 0, 5.9604644775390625e-08 ;  /* 0x00000001ff097431 */ /* 0x000fe400000001ff */
[----:B--2---:R-:W-:-:S04]  /*0150*/  IMAD R7, R3, UR6, R0 ;  /* 0x0000000603077c24 */ /* 0x004fc8000f8e0200 */
[----:B0-----:R-:W-:-:S05]  /*0160*/  IMAD.WIDE.U32 R4, R7, 0x4, R4 ;  /* 0x0000000407047825 */ /* 0x001fca00078e0004 */
[----:B------:R-:W-:Y:S01]  /*0170*/  REDG.E.ADD.STRONG.GPU desc[UR4][R4.64], R9 ;  /* 0x000000090400798e */ /* 0x000fe2000c12e104 */
[----:B------:R-:W-:Y:S05]  /*0180*/  EXIT ;  /* 0x000000000000794d */ /* 0x000fea0003800000 */
.L_x_41:
        /* <DEDUP_REMOVED lines=15> */
.L_x_68:


//--------------------- .text._Z17rotation_kernel_3PjS_ii --------------------------
	.section	.text._Z17rotation_kernel_3PjS_ii,"ax",@progbits
	.align	128
        .global         _Z17rotation_kernel_3PjS_ii
        .type           _Z17rotation_kernel_3PjS_ii,@function
        .size           _Z17rotation_kernel_3PjS_ii,(.L_x_69 - _Z17rotation_kernel_3PjS_ii)
        .other          _Z17rotation_kernel_3PjS_ii,@"STO_CUDA_ENTRY STV_DEFAULT"
_Z17rotation_kernel_3PjS_ii:
.text._Z17rotation_kernel_3PjS_ii:
[----:B------:R-:W-:Y:S01]  /*0000*/  LDC R1, c[0x0][0x37c] ;  /* 0x0000df00ff017b82 */ /* 0x000fe20000000800 */
[----:B------:R-:W0:Y:S07]  /*0010*/  S2R R2, SR_TID.Y ;  /* 0x0000000000027919 */ /* 0x000e2e0000002200 */
[----:B------:R-:W1:Y:S01]  /*0020*/  LDC R0, c[0x0][0x360] ;  /* 0x0000d800ff007b82 */ /* 0x000e620000000800 */
[----:B------:R-:W2:Y:S01]  /*0030*/  LDCU.64 UR6, c[0x0][0x390] ;  /* 0x00007200ff0677ac */ /* 0x000ea20008000a00 */
[----:B------:R-:W-:Y:S01]  /*0040*/  BSSY.RECONVERGENT B0, `(.L_x_42) ;  /* 0x000001b000007945 */ /* 0x000fe20003800200 */
[----:B------:R-:W1:Y:S01]  /*0050*/  S2R R3, SR_TID.X ;  /* 0x0000000000037919 */ /* 0x000e620000002100 */
[----:B------:R-:W-:-:S02]  /*0060*/  IMAD.MOV.U32 R6, RZ, RZ, RZ ;  /* 0x000000ffff067224 */ /* 0x000fc400078e00ff */
[----:B------:R-:W-:Y:S02]  /*0070*/  IMAD.MOV.U32 R5, RZ, RZ, RZ ;  /* 0x000000ffff057224 */ /* 0x000fe400078e00ff */
        /* <DEDUP_REMOVED lines=8> */
[----:B------:R-:W-:Y:S05]  /*0100*/  @P0 BRA `(.L_x_43) ;  /* 0x0000000000380947 */ /* 0x000fea0003800000 */
[----:B------:R-:W0:Y:S01]  /*0110*/  LDCU.128 UR8, c[0x3][URZ] ;  /* 0x00c00000ff0877ac */ /* 0x000e220008000c00 */
[----:B------:R-:W0:Y:S01]  /*0120*/  I2F.F64.U32 R4, R9 ;  /* 0x0000000900047312 */ /* 0x000e220000201800 */
[----:B------:R-:W1:Y:S07]  /*0130*/  LDCU.128 UR12, c[0x3][0x10] ;  /* 0x00c00200ff0c77ac */ /* 0x000e6e0008000c00 */
[----:B------:R-:W2:Y:S01]  /*0140*/  I2F.F64 R2, R0 ;  /* 0x0000000000027312 */ /* 0x000ea20000201c00 */
[----:B0-----:R-:W-:-:S02]  /*0150*/  DADD R4, R4, -UR10 ;  /* 0x8000000a04047e29 */ /* 0x001fc40008000000 */
[----:B--2---:R-:W-:-:S06]  /*0160*/  DADD R2, R2, -UR8 ;  /* 0x8000000802027e29 */ /* 0x004fcc0008000000 */
[C---:B-1----:R-:W-:Y:S02]  /*0170*/  DMUL R6, R4.reuse, UR12 ;  /* 0x0000000c04067c28 */ /* 0x042fe40008000000 */
[----:B------:R-:W-:-:S06]  /*0180*/  DMUL R4, R4, UR14 ;  /* 0x0000000e04047c28 */ /* 0x000fcc0008000000 */
[C---:B------:R-:W-:Y:S02]  /*0190*/  DFMA R6, R2.reuse, UR14, -R6 ;  /* 0x0000000e02067c2b */ /* 0x040fe40008000806 */
[----:B------:R-:W-:-:S06]  /*01a0*/  DFMA R4, R2, UR12, R4 ;  /* 0x0000000c02047c2b */ /* 0x000fcc0008000004 */
[----:B------:R-:W-:Y:S02]  /*01b0*/  DADD R6, R6, UR8 ;  /* 0x0000000806067e29 */ /* 0x000fe40008000000 */
[----:B------:R-:W-:-:S08]  /*01c0*/  DADD R4, R4, UR10 ;  /* 0x0000000a04047e29 */ /* 0x000fd00008000000 */
[----:B------:R0:W1:Y:S08]  /*01d0*/  F2I.F64.TRUNC R6, R6 ;  /* 0x0000000600067311 */ /* 0x000070000030d100 */
[----:B------:R0:W2:Y:S02]  /*01e0*/  F2I.F64.TRUNC R5, R4 ;  /* 0x0000000400057311 */ /* 0x0000a4000030d100 */
.L_x_43:
[----:B------:R-:W-:Y:S05]  /*01f0*/  BSYNC.RECONVERGENT B0 ;  /* 0x0000000000007941 */ /* 0x000fea0003800200 */
.L_x_42:
[C---:B-1----:R-:W-:Y:S01]  /*0200*/  ISETP.GE.AND P0, PT, R6.reuse, UR6, PT ;  /* 0x0000000606007c0c */ /* 0x042fe2000bf06270 */
[----:B------:R-:W-:Y:S01]  /*0210*/  IMAD R9, R9, UR6, R0 ;  /* 0x0000000609097c24 */ /* 0x000fe2000f8e0200 */
[C---:B--2---:R-:W-:Y:S02]  /*0220*/  ISETP.GE.AND P1, PT, R5.reuse, UR7, PT ;  /* 0x0000000705007c0c */ /* 0x044fe4000bf26270 */
[----:B------:R-:W-:Y:S02]  /*0230*/  ISETP.GT.AND P0, PT, R6, -0x1, !P0 ;  /* 0xffffffff0600780c */ /* 0x000fe40004704270 */
[----:B------:R-:W-:-:S04]  /*0240*/  ISETP.GT.AND P1, PT, R5, -0x1, !P1 ;  /* 0xffffffff0500780c */ /* 0x000fc80004f24270 */
[----:B------:R-:W-:-:S13]  /*0250*/  PLOP3.LUT P0, PT, P0, P1, PT, 0x80, 0x8 ;  /* 0x000000000008781c */ /* 0x000fda0000703070 */
[----:B------:R-:W-:Y:S05]  /*0260*/  @!P0 EXIT ;  /* 0x000000000000894d */ /* 0x000fea0003800000 */
[----:B------:R-:W1:Y:S01]  /*0270*/  LDC.64 R2, c[0x0][0x380] ;  /* 0x0000e000ff027b82 */ /* 0x000e620000000a00 */
[----:B------:R-:W2:Y:S01]  /*0280*/  LDCU.64 UR4, c[0x0][0x358] ;  /* 0x00006b00ff0477ac */ /* 0x000ea20008000a00 */
[----:B------:R-:W-:-:S04]  /*0290*/  IMAD R5, R5, UR6, R6 ;  /* 0x0000000605057c24 */ /* 0x000fc8000f8e0206 */
[----:B-1----:R-:W-:Y:S02]  /*02a0*/  IMAD.WIDE R2, R5, 0x4, R2 ;  /* 0x0000000405027825 */ /* 0x002fe400078e0202 */
[----:B0-----:R-:W0:Y:S04]  /*02b0*/  LDC.64 R4, c[0x0][0x388] ;  /* 0x0000e200ff047b82 */ /* 0x001e280000000a00 */
[----:B--2---:R-:W2:Y:S01]  /*02c0*/  LDG.E R3, desc[UR4][R2.64] ;  /* 0x0000000402037981 */ /* 0x004ea2000c1e1900 */
[----:B0-----:R-:W-:-:S05]  /*02d0*/  IMAD.WIDE R4, R9, 0x4, R4 ;  /* 0x0000000409047825 */ /* 0x001fca00078e0204 */
[----:B--2---:R-:W-:Y:S01]  /*02e0*/  STG.E desc[UR4][R4.64], R3 ;  /* 0x0000000304007986 */ /* 0x004fe2000c101904 */
[----:B------:R-:W-:Y:S05]  /*02f0*/  EXIT ;  /* 0x000000000000794d */ /* 0x000fea0003800000 */
.L_x_44:
        /* <DEDUP_REMOVED lines=16> */
.L_x_69:


//--------------------- .text._Z17rotation_kernel_2PjS_iid --------------------------
	.section	.text._Z17rotation_kernel_2PjS_iid,"ax",@progbits
	.align	128
        .global         _Z17rotation_kernel_2PjS_iid
        .type           _Z17rotation_kernel_2PjS_iid,@function
        .size           _Z17rotation_kernel_2PjS_iid,(.L_x_64 - _Z17rotation_kernel_2PjS_iid)
        .other          _Z17rotation_kernel_2PjS_iid,@"STO_CUDA_ENTRY STV_DEFAULT"
_Z17rotation_kernel_2PjS_iid:
.text._Z17rotation_kernel_2PjS_iid:
[----:B------:R-:W0:Y:S08]  /*0000*/  LDC R1, c[0x0][0x37c] ;  /* 0x0000df00ff017b82 */ /* 0x000e300000000800 */
[----:B------:R-:W1:Y:S01]  /*0010*/  LDC.64 R4, c[0x0][0x398] ;  /* 0x0000e600ff047b82 */ /* 0x000e620000000a00 */
[----:B------:R-:W2:Y:S01]  /*0020*/  S2R R6, SR_TID.X ;  /* 0x0000000000067919 */ /* 0x000ea20000002100 */
[----:B------:R-:W3:Y:S01]  /*0030*/  LDCU.64 UR4, c[0x0][0x358] ;  /* 0x00006b00ff0477ac */ /* 0x000ee20008000a00 */
[----:B0-----:R-:W-:Y:S01]  /*0040*/  VIADD R1, R1, 0xffffffd8 ;  /* 0xffffffd801017836 */ /* 0x001fe20000000000 */
[----:B------:R-:W0:Y:S04]  /*0050*/  S2R R7, SR_TID.Y ;  /* 0x0000000000077919 */ /* 0x000e280000002200 */
[----:B------:R-:W2:Y:S08]  /*0060*/  LDC R17, c[0x0][0x360] ;  /* 0x0000d800ff117b82 */ /* 0x000eb00000000800 */
[----:B------:R-:W2:Y:S08]  /*0070*/  S2UR UR6, SR_CTAID.X ;  /* 0x00000000000679c3 */ /* 0x000eb00000002500 */
[----:B------:R-:W0:Y:S01]  /*0080*/  S2UR UR7, SR_CTAID.Y ;  /* 0x00000000000779c3 */ /* 0x000e220000002600 */
[----:B-1----:R-:W-:-:S07]  /*0090*/  DSETP.NEU.AND P0, PT, |R4|, +INF , PT ;  /* 0x7ff000000400742a */ /* 0x002fce0003f0d200 */
[----:B------:R-:W0:Y:S07]  /*00a0*/  LDC R18, c[0x0][0x364] ;  /* 0x0000d900ff127b82 */ /* 0x000e2e0000000800 */
[----:B------:R-:W-:Y:S01]  /*00b0*/  @!P0 DMUL R2, RZ, R4 ;  /* 0x00000004ff028228 */ /* 0x000fe20000000000 */
[----:B------:R-:W1:Y:S01]  /*00c0*/  LDC R0, c[0x0][0x398] ;  /* 0x0000e600ff007b82 */ /* 0x000e620000000800 */
[----:B--2---:R-:W-:Y:S02]  /*00d0*/  IMAD R17, R17, UR6, R6 ;  /* 0x0000000611117c24 */ /* 0x004fe4000f8e0206 */
[----:B------:R-:W-:-:S05]  /*00e0*/  @!P0 IMAD.MOV.U32 R19, RZ, RZ, RZ ;  /* 0x000000ffff138224 */ /* 0x000fca00078e00ff */
[----:B------:R-:W2:Y:S01]  /*00f0*/  LDC R16, c[0x0][0x39c] ;  /* 0x0000e700ff107b82 */ /* 0x000ea20000000800 */
[----:B0-----:R-:W-:Y:S01]  /*0100*/  IMAD R18, R18, UR7, R7 ;  /* 0x0000000712127c24 */ /* 0x001fe2000f8e0207 */
[----:B---3--:R-:W-:Y:S06]  /*0110*/  @!P0 BRA `(.L_x_45) ;  /* 0x00000000004c8947 */ /* 0x008fec0003800000 */
[----:B------:R-:W-:Y:S01]  /*0120*/  UMOV UR6, 0x6dc9c883 ;  /* 0x6dc9c88300067882 */ /* 0x000fe20000000000 */
[----:B------:R-:W-:Y:S01]  /*0130*/  UMOV UR7, 0x3fe45f30 ;  /* 0x3fe45f3000077882 */ /* 0x000fe20000000000 */
[C---:B------:R-:W-:Y:S02]  /*0140*/  DSETP.GE.AND P0, PT, |R4|.reuse, 2.14748364800000000000e+09, PT ;  /* 0x41e000000400742a */ /* 0x040fe40003f06200 */
[----:B------:R-:W-:Y:S01]  /*0150*/  DMUL R6, R4, UR6 ;  /* 0x0000000604067c28 */ /* 0x000fe20008000000 */
[----:B------:R-:W-:Y:S01]  /*0160*/  UMOV UR6, 0x54442d18 ;  /* 0x54442d1800067882 */ /* 0x000fe20000000000 */
[----:B------:R-:W-:-:S04]  /*0170*/  UMOV UR7, 0x3ff921fb ;  /* 0x3ff921fb00077882 */ /* 0x000fc80000000000 */
[----:B------:R-:W0:Y:S08]  /*0180*/  F2I.F64 R19, R6 ;  /* 0x0000000600137311 */ /* 0x000e300000301100 */
[----:B0-----:R-:W0:Y:S02]  /*0190*/  I2F.F64 R2, R19 ;  /* 0x0000001300027312 */ /* 0x001e240000201c00 */
[----:B0-----:R-:W-:Y:S01]  /*01a0*/  DFMA R8, R2, -UR6, R4 ;  /* 0x8000000602087c2b */ /* 0x001fe20008000004 */
[----:B------:R-:W-:Y:S01]  /*01b0*/  UMOV UR6, 0x33145c00 ;  /* 0x33145c0000067882 */ /* 0x000fe20000000000 */
[----:B------:R-:W-:-:S06]  /*01c0*/  UMOV UR7, 0x3c91a626 ;  /* 0x3c91a62600077882 */ /* 0x000fcc0000000000 */
[----:B------:R-:W-:Y:S01]  /*01d0*/  DFMA R8, R2, -UR6, R8 ;  /* 0x8000000602087c2b */ /* 0x000fe20008000008 */
[----:B------:R-:W-:Y:S01]  /*01e0*/  UMOV UR6, 0x252049c0 ;  /* 0x252049c000067882 */ /* 0x000fe20000000000 */
[----:B------:R-:W-:-:S06]  /*01f0*/  UMOV UR7, 0x397b839a ;  /* 0x397b839a00077882 */ /* 0x000fcc0000000000 */
[----:B------:R-:W-:Y:S01]  /*0200*/  DFMA R2, R2, -UR6, R8 ;  /* 0x8000000602027c2b */ /* 0x000fe20008000008 */
[----:B------:R-:W-:Y:S10]  /*0210*/  @!P0 BRA `(.L_x_45) ;  /* 0x00000000000c8947 */ /* 0x000ff40003800000 */
[----:B------:R-:W-:-:S07]  /*0220*/  MOV R10, 0x240 ;  /* 0x00000240000a7802 */ /* 0x000fce0000000f00 */
[----:B-12---:R-:W-:Y:S05]  /*0230*/  CALL.REL.NOINC `($_Z17rotation_kernel_2PjS_iid$__internal_trig_reduction_slowpathd) ;  /* 0x0000000400d87944 */ /* 0x006fea0003c00000 */
[----:B------:R-:W-:-:S07]  /*0240*/  IMAD.MOV.U32 R19, RZ, RZ, R4 ;  /* 0x000000ffff137224 */ /* 0x000fce00078e0004 */
.L_x_45:
[----:B------:R-:W0:Y:S01]  /*0250*/  LDCU.64 UR6, c[0x4][0x8] ;  /* 0x01000100ff0677ac */ /* 0x000e220008000a00 */
[----:B------:R-:W-:-:S05]  /*0260*/  IMAD.SHL.U32 R4, R19, 0x40, RZ ;  /* 0x0000004013047824 */ /* 0x000fca00078e00ff */
[----:B------:R-:W-:-:S04]  /*0270*/  LOP3.LUT R4, R4, 0x40, RZ, 0xc0, !PT ;  /* 0x0000004004047812 */ /* 0x000fc800078ec0ff */
[----:B0-----:R-:W-:-:S05]  /*0280*/  IADD3 R24, P0, PT, R4, UR6, RZ ;  /* 0x0000000604187c10 */ /* 0x001fca000ff1e0ff */
[----:B------:R-:W-:-:S05]  /*0290*/  IMAD.X R25, RZ, RZ, UR7, P0 ;  /* 0x00000007ff197e24 */ /* 0x000fca00080e06ff */
[----:B------:R-:W3:Y:S04]  /*02a0*/  LDG.E.128.CONSTANT R4, desc[UR4][R24.64] ;  /* 0x0000000418047981 */ /* 0x000ee8000c1e9d00 */
[----:B------:R-:W4:Y:S04]  /*02b0*/  LDG.E.128.CONSTANT R8, desc[UR4][R24.64+0x10] ;  /* 0x0000100418087981 */ /* 0x000f28000c1e9d00 */
[----:B------:R-:W5:Y:S01]  /*02c0*/  LDG.E.128.CONSTANT R12, desc[UR4][R24.64+0x20] ;  /* 0x00002004180c7981 */ /* 0x000f62000c1e9d00 */
[----:B------:R-:W-:Y:S01]  /*02d0*/  LOP3.LUT R20, R19, 0x1, RZ, 0xc0, !PT ;  /* 0x0000000113147812 */ /* 0x000fe200078ec0ff */
[----:B------:R-:W-:-:S02]  /*02e0*/  IMAD.MOV.U32 R22, RZ, RZ, 0x20fd8164 ;  /* 0x20fd8164ff167424 */ /* 0x000fc400078e00ff */
[----:B------:R-:W-:Y:S01]  /*02f0*/  IMAD.MOV.U32 R23, RZ, RZ, 0x3da8ff83 ;  /* 0x3da8ff83ff177424 */ /* 0x000fe200078e00ff */
[----:B------:R-:W-:Y:S01]  /*0300*/  ISETP.NE.U32.AND P0, PT, R20, 0x1, PT ;  /* 0x000000011400780c */ /* 0x000fe20003f05070 */
[----:B------:R-:W-:-:S03]  /*0310*/  DMUL R20, R2, R2 ;  /* 0x0000000202147228 */ /* 0x000fc60000000000 */
[----:B------:R-:W-:Y:S02]  /*0320*/  FSEL R22, R22, -8.06006814911005101289e+34, !P0 ;  /* 0xf9785eba16167808 */ /* 0x000fe40004000000 */
[----:B------:R-:W-:-:S06]  /*0330*/  FSEL R23, -R23, 0.11223486810922622681, !P0 ;  /* 0x3de5db6517177808 */ /* 0x000fcc0004000100 */
[----:B---3--:R-:W-:-:S08]  /*0340*/  DFMA R4, R20, R22, R4 ;  /* 0x000000161404722b */ /* 0x008fd00000000004 */
[----:B------:R-:W-:-:S08]  /*0350*/  DFMA R4, R20, R4, R6 ;  /* 0x000000041404722b */ /* 0x000fd00000000006 */
[C---:B----4-:R-:W-:Y:S01]  /*0360*/  DFMA R4, R20.reuse, R4, R8 ;  /* 0x000000041404722b */ /* 0x050fe20000000008 */
[----:B------:R-:W0:Y:S07]  /*0370*/  LDC.64 R8, c[0x0][0x398] ;  /* 0x0000e600ff087b82 */ /* 0x000e2e0000000a00 */
[----:B------:R-:W-:-:S08]  /*0380*/  DFMA R4, R20, R4, R10 ;  /* 0x000000041404722b */ /* 0x000fd0000000000a */
[----:B-----5:R-:W-:-:S08]  /*0390*/  DFMA R4, R20, R4, R12 ;  /* 0x000000041404722b */ /* 0x020fd0000000000c */
[----:B------:R-:W-:Y:S02]  /*03a0*/  DFMA R4, R20, R4, R14 ;  /* 0x000000041404722b */ /* 0x000fe4000000000e */
[----:B0-----:R-:W-:-:S06]  /*03b0*/  DSETP.NEU.AND P1, PT, |R8|, +INF , PT ;  /* 0x7ff000000800742a */ /* 0x001fcc0003f2d200 */
[----:B------:R-:W-:Y:S02]  /*03c0*/  DFMA R2, R4, R2, R2 ;  /* 0x000000020402722b */ /* 0x000fe40000000002 */
[----:B------:R-:W-:-:S10]  /*03d0*/  DFMA R4, R20, R4, 1 ;  /* 0x3ff000001404742b */ /* 0x000fd40000000004 */
[----:B------:R-:W-:Y:S02]  /*03e0*/  FSEL R6, R4, R2, !P0 ;  /* 0x0000000204067208 */ /* 0x000fe40004000000 */
[----:B------:R-:W-:Y:S01]  /*03f0*/  FSEL R7, R5, R3, !P0 ;  /* 0x0000000305077208 */ /* 0x000fe20004000000 */
[----:B------:R-:W-:Y:S01]  /*0400*/  @!P1 DMUL R2, RZ, R8 ;  /* 0x00000008ff029228 */ /* 0x000fe20000000000 */
[----:B------:R-:W-:-:S04]  /*0410*/  LOP3.LUT P0, RZ, R19, 0x2, RZ, 0xc0, !PT ;  /* 0x0000000213ff7812 */ /* 0x000fc8000780c0ff */
[----:B------:R-:W-:-:S10]  /*0420*/  DADD R4, RZ, -R6 ;  /* 0x00000000ff047229 */ /* 0x000fd40000000806 */
[----:B------:R-:W-:Y:S01]  /*0430*/  FSEL R6, R6, R4, !P0 ;  /* 0x0000000406067208 */ /* 0x000fe20004000000 */
[----:B------:R-:W-:Y:S01]  /*0440*/  @!P1 IMAD.MOV.U32 R4, RZ, RZ, 0x1 ;  /* 0x00000001ff049424 */ /* 0x000fe200078e00ff */
[----:B------:R-:W-:Y:S01]  /*0450*/  FSEL R7, R7, R5, !P0 ;  /* 0x0000000507077208 */ /* 0x000fe20004000000 */
[----:B------:R-:W-:Y:S06]  /*0460*/  @!P1 BRA `(.L_x_46) ;  /* 0x00000000004c9947 */ /* 0x000fec0003800000 */
[----:B------:R-:W-:Y:S01]  /*0470*/  UMOV UR6, 0x6dc9c883 ;  /* 0x6dc9c88300067882 */ /* 0x000fe20000000000 */
[----:B------:R-:W-:Y:S01]  /*0480*/  UMOV UR7, 0x3fe45f30 ;  /* 0x3fe45f3000077882 */ /* 0x000fe20000000000 */
[C---:B------:R-:W-:Y:S02]  /*0490*/  DSETP.GE.AND P0, PT, |R8|.reuse, 2.14748364800000000000e+09, PT ;  /* 0x41e000000800742a */ /* 0x040fe40003f06200 */
[----:B------:R-:W-:Y:S01]  /*04a0*/  DMUL R4, R8, UR6 ;  /* 0x0000000608047c28 */ /* 0x000fe20008000000 */
[----:B------:R-:W-:Y:S01]  /*04b0*/  UMOV UR6, 0x54442d18 ;  /* 0x54442d1800067882 */ /* 0x000fe20000000000 */
[----:B------:R-:W-:-:S08]  /*04c0*/  UMOV UR7, 0x3ff921fb ;  /* 0x3ff921fb00077882 */ /* 0x000fd00000000000 */
        /* <DEDUP_REMOVED lines=12> */
.L_x_47:
[----:B------:R-:W-:-:S07]  /*0590*/  VIADD R4, R4, 0x1 ;  /* 0x0000000104047836 */ /* 0x000fce0000000000 */
.L_x_46:
[----:B------:R-:W0:Y:S01]  /*05a0*/  LDCU.64 UR6, c[0x4][0x8] ;  /* 0x01000100ff0677ac */ /* 0x000e220008000a00 */
[----:B-1----:R-:W-:-:S05]  /*05b0*/  IMAD.SHL.U32 R0, R4, 0x40, RZ ;  /* 0x0000004004007824 */ /* 0x002fca00078e00ff */
[----:B------:R-:W-:-:S04]  /*05c0*/  LOP3.LUT R0, R0, 0x40, RZ, 0xc0, !PT ;  /* 0x0000004000007812 */ /* 0x000fc800078ec0ff */
[----:B0-----:R-:W-:-:S05]  /*05d0*/  IADD3 R26, P0, PT, R0, UR6, RZ ;  /* 0x00000006001a7c10 */ /* 0x001fca000ff1e0ff */
[----:B------:R-:W-:Y:S01]  /*05e0*/  IMAD.X R27, RZ, RZ, UR7, P0 ;  /* 0x00000007ff1b7e24 */ /* 0x000fe200080e06ff */
[----:B------:R-:W-:Y:S01]  /*05f0*/  LOP3.LUT R0, R4, 0x1, RZ, 0xc0, !PT ;  /* 0x0000000104007812 */ /* 0x000fe200078ec0ff */
[----:B------:R-:W-:Y:S01]  /*0600*/  IMAD.MOV.U32 R28, RZ, RZ, 0x20fd8164 ;  /* 0x20fd8164ff1c7424 */ /* 0x000fe200078e00ff */
[----:B------:R-:W-:Y:S01]  /*0610*/  DMUL R24, R2, R2 ;  /* 0x0000000202187228 */ /* 0x000fe20000000000 */
[----:B------:R-:W0:Y:S01]  /*0620*/  LDCU.64 UR6, c[0x0][0x390] ;  /* 0x00007200ff0677ac */ /* 0x000e220008000a00 */
[----:B------:R-:W3:Y:S04]  /*0630*/  LDG.E.128.CONSTANT R8, desc[UR4][R26.64] ;  /* 0x000000041a087981 */ /* 0x000ee8000c1e9d00 */
[----:B------:R-:W4:Y:S04]  /*0640*/  LDG.E.128.CONSTANT R12, desc[UR4][R26.64+0x10] ;  /* 0x000010041a0c7981 */ /* 0x000f28000c1e9d00 */
[----:B------:R-:W5:Y:S01]  /*0650*/  LDG.E.128.CONSTANT R20, desc[UR4][R26.64+0x20] ;  /* 0x000020041a147981 */ /* 0x000f62000c1e9d00 */
[----:B------:R-:W-:Y:S01]  /*0660*/  ISETP.NE.U32.AND P1, PT, R0, 0x1, PT ;  /* 0x000000010000780c */ /* 0x000fe20003f25070 */
[----:B------:R-:W-:-:S03]  /*0670*/  IMAD.MOV.U32 R0, RZ, RZ, 0x3da8ff83 ;  /* 0x3da8ff83ff007424 */ /* 0x000fc600078e00ff */
[----:B------:R-:W-:Y:S02]  /*0680*/  FSEL R28, R28, -8.06006814911005101289e+34, !P1 ;  /* 0xf9785eba1c1c7808 */ /* 0x000fe40004800000 */
[----:B------:R-:W-:Y:S01]  /*0690*/  FSEL R29, -R0, 0.11223486810922622681, !P1 ;  /* 0x3de5db65001d7808 */ /* 0x000fe20004800100 */
[----:B------:R-:W-:Y:S01]  /*06a0*/  IMAD.MOV.U32 R0, RZ, RZ, RZ ;  /* 0x000000ffff007224 */ /* 0x000fe200078e00ff */
[----:B0-----:R-:W-:-:S04]  /*06b0*/  ISETP.GE.AND P0, PT, R18, UR7, PT ;  /* 0x0000000712007c0c */ /* 0x001fc8000bf06270 */
[----:B------:R-:W-:-:S04]  /*06c0*/  ISETP.GE.OR P0, PT, R17, UR6, P0 ;  /* 0x0000000611007c0c */ /* 0x000fc80008706670 */
[----:B------:R-:W-:Y:S01]  /*06d0*/  ISETP.LT.OR P0, PT, R17, RZ, P0 ;  /* 0x000000ff1100720c */ /* 0x000fe20000701670 */
[----:B---3--:R-:W-:-:S08]  /*06e0*/  DFMA R8, R24, R28, R8 ;  /* 0x0000001c1808722b */ /* 0x008fd00000000008 */
[----:B------:R-:W-:-:S04]  /*06f0*/  DFMA R8, R24, R8, R10 ;  /* 0x000000081808722b */ /* 0x000fc8000000000a */
[----:B------:R-:W-:Y:S04]  /*0700*/  @!P0 I2F.F64 R10, UR6 ;  /* 0x00000006000a8d12 */ /* 0x000fe80008201c00 */
[----:B----4-:R-:W-:-:S04]  /*0710*/  DFMA R8, R24, R8, R12 ;  /* 0x000000081808722b */ /* 0x010fc8000000000c */
[----:B------:R-:W-:Y:S04]  /*0720*/  I2F.F64.U32 R12, R18 ;  /* 0x00000012000c7312 */ /* 0x000fe80000201800 */
[----:B------:R-:W-:-:S08]  /*0730*/  DFMA R8, R24, R8, R14 ;  /* 0x000000081808722b */ /* 0x000fd0000000000e */
[C---:B-----5:R-:W-:Y:S02]  /*0740*/  DFMA R20, R24.reuse, R8, R20 ;  /* 0x000000081814722b */ /* 0x060fe40000000014 */
[----:B------:R-:W0:Y:S06]  /*0750*/  I2F.F64 R8, R17 ;  /* 0x0000001100087312 */ /* 0x000e2c0000201c00 */
[----:B------:R-:W-:-:S08]  /*0760*/  DFMA R20, R24, R20, R22 ;  /* 0x000000141814722b */ /* 0x000fd00000000016 */
[----:B------:R-:W-:Y:S02]  /*0770*/  DFMA R14, R20, R2, R2 ;  /* 0x00000002140e722b */ /* 0x000fe40000000002 */
[----:B------:R-:W-:Y:S01]  /*0780*/  DFMA R20, R24, R20, 1 ;  /* 0x3ff000001814742b */ /* 0x000fe20000000014 */
[----:B------:R-:W1:Y:S01]  /*0790*/  @!P0 I2F.F64 R2, UR7 ;  /* 0x0000000700028d12 */ /* 0x000e620008201c00 */
[----:B0-----:R-:W-:-:S08]  /*07a0*/  @!P0 DFMA R8, R10, -0.5, R8 ;  /* 0xbfe000000a08882b */ /* 0x001fd00000000008 */
[----:B------:R-:W-:Y:S02]  /*07b0*/  FSEL R20, R20, R14, !P1 ;  /* 0x0000000e14147208 */ /* 0x000fe40004800000 */
[----:B------:R-:W-:Y:S02]  /*07c0*/  FSEL R21, R21, R15, !P1 ;  /* 0x0000000f15157208 */ /* 0x000fe40004800000 */
[----:B------:R-:W-:Y:S01]  /*07d0*/  LOP3.LUT P1, RZ, R4, 0x2, RZ, 0xc0, !PT ;  /* 0x0000000204ff7812 */ /* 0x000fe2000782c0ff */
[----:B-1----:R-:W-:-:S03]  /*07e0*/  @!P0 DFMA R12, R2, -0.5, R12 ;  /* 0xbfe00000020c882b */ /* 0x002fc6000000000c */
[----:B------:R-:W-:-:S05]  /*07f0*/  DADD R14, RZ, -R20 ;  /* 0x00000000ff0e7229 */ /* 0x000fca0000000814 */
[----:B------:R-:W-:-:S05]  /*0800*/  @!P0 DMUL R4, R6, R12 ;  /* 0x0000000c06048228 */ /* 0x000fca0000000000 */
[----:B------:R-:W-:Y:S02]  /*0810*/  FSEL R14, R20, R14, !P1 ;  /* 0x0000000e140e7208 */ /* 0x000fe40004800000 */
[----:B------:R-:W-:-:S06]  /*0820*/  FSEL R15, R21, R15, !P1 ;  /* 0x0000000f150f7208 */ /* 0x000fcc0004800000 */
[C---:B------:R-:W-:Y:S02]  /*0830*/  @!P0 DMUL R12, R14.reuse, R12 ;  /* 0x0000000c0e0c8228 */ /* 0x040fe40000000000 */
[----:B------:R-:W-:-:S06]  /*0840*/  @!P0 DFMA R4, R14, R8, -R4 ;  /* 0x000000080e04822b */ /* 0x000fcc0000000804 */
[----:B------:R-:W-:Y:S02]  /*0850*/  @!P0 DFMA R12, R6, R8, R12 ;  /* 0x00000008060c822b */ /* 0x000fe4000000000c */
[----:B------:R-:W-:Y:S01]  /*0860*/  @!P0 DFMA R4, R10, 0.5, R4 ;  /* 0x3fe000000a04882b */ /* 0x000fe20000000004 */
[----:B------:R-:W-:-:S05]  /*0870*/  IMAD.MOV.U32 R7, RZ, RZ, RZ ;  /* 0x000000ffff077224 */ /* 0x000fca00078e00ff */
[----:B------:R-:W-:Y:S01]  /*0880*/  @!P0 DFMA R12, R2, 0.5, R12 ;  /* 0x3fe00000020c882b */ /* 0x000fe2000000000c */
[----:B------:R-:W0:Y:S08]  /*0890*/  @!P0 F2I.F64.TRUNC R0, R4 ;  /* 0x0000000400008311 */ /* 0x000e30000030d100 */
[----:B------:R-:W1:Y:S01]  /*08a0*/  @!P0 F2I.F64.TRUNC R7, R12 ;  /* 0x0000000c00078311 */ /* 0x000e62000030d100 */
[----:B0-----:R-:W-:-:S04]  /*08b0*/  ISETP.GE.AND P0, PT, R0, UR6, PT ;  /* 0x0000000600007c0c */ /* 0x001fc8000bf06270 */
[----:B------:R-:W-:Y:S02]  /*08c0*/  ISETP.GT.AND P0, PT, R0, -0x1, !P0 ;  /* 0xffffffff0000780c */ /* 0x000fe40004704270 */
[----:B-1----:R-:W-:-:S04]  /*08d0*/  ISETP.GE.AND P1, PT, R7, UR7, PT ;  /* 0x0000000707007c0c */ /* 0x002fc8000bf26270 */
[----:B------:R-:W-:-:S04]  /*08e0*/  ISETP.GT.AND P1, PT, R7, -0x1, !P1 ;  /* 0xffffffff0700780c */ /* 0x000fc80004f24270 */
[----:B------:R-:W-:-:S13]  /*08f0*/  PLOP3.LUT P0, PT, P0, P1, PT, 0x80, 0x8 ;  /* 0x000000000008781c */ /* 0x000fda0000703070 */
[----:B------:R-:W-:Y:S05]  /*0900*/  @!P0 EXIT ;  /* 0x000000000000894d */ /* 0x000fea0003800000 */
[----:B------:R-:W0:Y:S01]  /*0910*/  LDC.64 R2, c[0x0][0x380] ;  /* 0x0000e000ff027b82 */ /* 0x000e220000000a00 */
[----:B------:R-:W-:-:S07]  /*0920*/  IMAD R7, R7, UR6, R0 ;  /* 0x0000000607077c24 */ /* 0x000fce000f8e0200 */
[----:B------:R-:W1:Y:S01]  /*0930*/  LDC.64 R4, c[0x0][0x388] ;  /* 0x0000e200ff047b82 */ /* 0x000e620000000a00 */
[----:B0-----:R-:W-:-:S06]  /*0940*/  IMAD.WIDE R2, R7, 0x4, R2 ;  /* 0x0000000407027825 */ /* 0x001fcc00078e0202 */
[----:B------:R-:W3:Y:S01]  /*0950*/  LDG.E R3, desc[UR4][R2.64] ;  /* 0x0000000402037981 */ /* 0x000ee2000c1e1900 */
[----:B------:R-:W-:-:S04]  /*0960*/  IMAD R17, R18, UR6, R17 ;  /* 0x0000000612117c24 */ /* 0x000fc8000f8e0211 */
[----:B-1----:R-:W-:-:S05]  /*0970*/  IMAD.WIDE R4, R17, 0x4, R4 ;  /* 0x0000000411047825 */ /* 0x002fca00078e0204 */
[----:B---3--:R-:W-:Y:S01]  /*0980*/  STG.E desc[UR4][R4.64], R3 ;  /* 0x0000000304007986 */ /* 0x008fe2000c101904 */
[----:B------:R-:W-:Y:S05]  /*0990*/  EXIT ;  /* 0x000000000000794d */ /* 0x000fea0003800000 */
        .type           $_Z17rotation_kernel_2PjS_iid$__internal_trig_reduction_slowpathd,@function
        .size           $_Z17rotation_kernel_2PjS_iid$__internal_trig_reduction_slowpathd,(.L_x_64 - $_Z17rotation_kernel_2PjS_iid$__internal_trig_reduction_slowpathd)
$_Z17rotation_kernel_2PjS_iid$__internal_trig_reduction_slowpathd:
[----:B------:R-:W-:Y:S01]  /*09a0*/  SHF.R.U32.HI R8, RZ, 0x14, R16 ;  /* 0x00000014ff087819 */ /* 0x000fe20000011610 */
[----:B------:R-:W-:Y:S02]  /*09b0*/  IMAD.MOV.U32 R14, RZ, RZ, R0 ;  /* 0x000000ffff0e7224 */ /* 0x000fe400078e0000 */
[----:B------:R-:W-:Y:S01]  /*09c0*/  IMAD.MOV.U32 R15, RZ, RZ, R16 ;  /* 0x000000ffff0f7224 */ /* 0x000fe200078e0010 */
[----:B------:R-:W-:Y:S01]  /*09d0*/  LOP3.LUT R2, R8, 0x7ff, RZ, 0xc0, !PT ;  /* 0x000007ff08027812 */ /* 0x000fe200078ec0ff */
[----:B------:R-:W-:-:S03]  /*09e0*/  IMAD.MOV.U32 R3, RZ, RZ, RZ ;  /* 0x000000ffff037224 */ /* 0x000fc600078e00ff */
[----:B------:R-:W-:-:S13]  /*09f0*/  ISETP.NE.AND P0, PT, R2, 0x7ff, PT ;  /* 0x000007ff0200780c */ /* 0x000fda0003f05270 */
[----:B------:R-:W-:Y:S05]  /*0a00*/  @!P0 BRA `(.L_x_48) ;  /* 0x00000008002c8947 */ /* 0x000fea0003800000 */
[----:B------:R-:W-:Y:S01]  /*0a10*/  VIADD R2, R2, 0xfffffc00 ;  /* 0xfffffc0002027836 */ /* 0x000fe20000000000 */
[----:B------:R-:W-:-:S04]  /*0a20*/  CS2R R12, SRZ ;  /* 0x00000000000c7805 */ /* 0x000fc8000001ff00 */
[----:B------:R-:W-:Y:S02]  /*0a30*/  SHF.R.U32.HI R11, RZ, 0x6, R2 ;  /* 0x00000006ff0b7819 */ /* 0x000fe40000011602 */
[----:B------:R-:W-:Y:S02]  /*0a40*/  ISETP.GE.U32.AND P0, PT, R2, 0x80, PT ;  /* 0x000000800200780c */ /* 0x000fe40003f06070 */
[C---:B------:R-:W-:Y:S02]  /*0a50*/  IADD3 R4, PT, PT, -R11.reuse, 0x13, RZ ;  /* 0x000000130b047810 */ /* 0x040fe40007ffe1ff */
[----:B------:R-:W-:Y:S02]  /*0a60*/  IADD3 R5, PT, PT, -R11, 0xf, RZ ;  /* 0x0000000f0b057810 */ /* 0x000fe40007ffe1ff */
[----:B------:R-:W-:-:S04]  /*0a70*/  SEL R4, R4, 0x12, P0 ;  /* 0x0000001204047807 */ /* 0x000fc80000000000 */
[----:B------:R-:W-:-:S13]  /*0a80*/  ISETP.GE.AND P0, PT, R5, R4, PT ;  /* 0x000000040500720c */ /* 0x000fda0003f06270 */
[----:B------:R-:W-:Y:S05]  /*0a90*/  @P0 BRA `(.L_x_49) ;  /* 0x00000000008c0947 */ /* 0x000fea0003800000 */
[C---:B------:R-:W-:Y:S01]  /*0aa0*/  SHF.L.U64.HI R19, R14.reuse, 0xb, R15 ;  /* 0x0000000b0e137819 */ /* 0x040fe2000001020f */
[----:B------:R-:W-:Y:S01]  /*0ab0*/  IMAD.SHL.U32 R9, R14, 0x800, RZ ;  /* 0x000008000e097824 */ /* 0x000fe200078e00ff */
[----:B------:R-:W-:Y:S01]  /*0ac0*/  IADD3 R14, PT, PT, RZ, -R11, -R4 ;  /* 0x8000000bff0e7210 */ /* 0x000fe20007ffe804 */
[----:B------:R-:W-:Y:S01]  /*0ad0*/  IMAD.MOV.U32 R15, RZ, RZ, RZ ;  /* 0x000000ffff0f7224 */ /* 0x000fe200078e00ff */
[----:B------:R-:W-:Y:S02]  /*0ae0*/  CS2R R12, SRZ ;  /* 0x00000000000c7805 */ /* 0x000fe4000001ff00 */
[----:B------:R-:W-:Y:S01]  /*0af0*/  LOP3.LUT R19, R19, 0x80000000, RZ, 0xfc, !PT ;  /* 0x8000000013137812 */ /* 0x000fe200078efcff */
[----:B------:R-:W0:Y:S01]  /*0b00*/  LDCU.64 UR6, c[0x0][0x358] ;  /* 0x00006b00ff0677ac */ /* 0x000e220008000a00 */
[----:B------:R-:W-:-:S05]  /*0b10*/  NOP ;  /* 0x0000000000007918 */ /* 0x000fca0000000000 */
.L_x_50:
[----:B------:R-:W1:Y:S02]  /*0b20*/  LDC.64 R2, c[0x4][RZ] ;  /* 0x01000000ff027b82 */ /* 0x000e640000000a00 */
[----:B-1----:R-:W-:-:S06]  /*0b30*/  IMAD.WIDE R2, R5, 0x8, R2 ;  /* 0x0000000805027825 */ /* 0x002fcc00078e0202 */
[----:B0-----:R-:W2:Y:S01]  /*0b40*/  LDG.E.64.CONSTANT R2, desc[UR6][R2.64] ;  /* 0x0000000602027981 */ /* 0x001ea2000c1e9b00 */
[----:B------:R-:W-:Y:S02]  /*0b50*/  VIADD R14, R14, 0x1 ;  /* 0x000000010e0e7836 */ /* 0x000fe40000000000 */
[----:B------:R-:W-:Y:S02]  /*0b60*/  VIADD R5, R5, 0x1 ;  /* 0x0000000105057836 */ /* 0x000fe40000000000 */
[----:B--2---:R-:W-:-:S04]  /*0b70*/  IMAD.WIDE.U32 R12, P2, R2, R9, R12 ;  /* 0x00000009020c7225 */ /* 0x004fc8000784000c */
[----:B------:R-:W-:Y:S02]  /*0b80*/  IMAD R21, R2, R19, RZ ;  /* 0x0000001302157224 */ /* 0x000fe400078e02ff */
[CC--:B------:R-:W-:Y:S02]  /*0b90*/  IMAD R20, R3.reuse, R9.reuse, RZ ;  /* 0x0000000903147224 */ /* 0x0c0fe400078e02ff */
[----:B------:R-:W-:Y:S01]  /*0ba0*/  IMAD.HI.U32 R23, R3, R9, RZ ;  /* 0x0000000903177227 */ /* 0x000fe200078e00ff */
[----:B------:R-:W-:-:S03]  /*0bb0*/  IADD3 R13, P0, PT, R21, R13, RZ ;  /* 0x0000000d150d7210 */ /* 0x000fc60007f1e0ff */
[----:B------:R-:W-:Y:S01]  /*0bc0*/  IMAD R21, R15, 0x8, R1 ;  /* 0x000000080f157824 */ /* 0x000fe200078e0201 */
[----:B------:R-:W-:Y:S01]  /*0bd0*/  IADD3 R13, P1, PT, R20, R13, RZ ;  /* 0x0000000d140d7210 */ /* 0x000fe20007f3e0ff */
[----:B------:R-:W-:-:S04]  /*0be0*/  IMAD.HI.U32 R20, R2, R19, RZ ;  /* 0x0000001302147227 */ /* 0x000fc800078e00ff */
[----:B------:R-:W-:Y:S01]  /*0bf0*/  IMAD.X R2, RZ, RZ, R20, P2 ;  /* 0x000000ffff027224 */ /* 0x000fe200010e0614 */
[----:B------:R0:W-:Y:S01]  /*0c00*/  STL.64 [R21], R12 ;  /* 0x0000000c15007387 */ /* 0x0001e20000100a00 */
[----:B------:R-:W-:-:S03]  /*0c10*/  IMAD.HI.U32 R20, R3, R19, RZ ;  /* 0x0000001303147227 */ /* 0x000fc600078e00ff */
[----:B------:R-:W-:Y:S01]  /*0c20*/  IADD3.X R2, P0, PT, R23, R2, RZ, P0, !PT ;  /* 0x0000000217027210 */ /* 0x000fe2000071e4ff */
[----:B------:R-:W-:Y:S02]  /*0c30*/  IMAD R3, R3, R19, RZ ;  /* 0x0000001303037224 */ /* 0x000fe400078e02ff */
[----:B------:R-:W-:-:S03]  /*0c40*/  VIADD R15, R15, 0x1 ;  /* 0x000000010f0f7836 */ /* 0x000fc60000000000 */
[----:B------:R-:W-:Y:S01]  /*0c50*/  IADD3.X R3, P1, PT, R3, R2, RZ, P1, !PT ;  /* 0x0000000203037210 */ /* 0x000fe20000f3e4ff */
[----:B------:R-:W-:Y:S01]  /*0c60*/  IMAD.X R2, RZ, RZ, R20, P0 ;  /* 0x000000ffff027224 */ /* 0x000fe200000e0614 */
[----:B------:R-:W-:-:S03]  /*0c70*/  ISETP.NE.AND P0, PT, R14, -0xf, PT ;  /* 0xfffffff10e00780c */ /* 0x000fc60003f05270 */
[----:B------:R-:W-:Y:S02]  /*0c80*/  IMAD.X R2, RZ, RZ, R2, P1 ;  /* 0x000000ffff027224 */ /* 0x000fe400008e0602 */
[----:B0-----:R-:W-:Y:S02]  /*0c90*/  IMAD.MOV.U32 R12, RZ, RZ, R3 ;  /* 0x000000ffff0c7224 */ /* 0x001fe400078e0003 */
[----:B------:R-:W-:-:S06]  /*0ca0*/  IMAD.MOV.U32 R13, RZ, RZ, R2 ;  /* 0x000000ffff0d7224 */ /* 0x000fcc00078e0002 */
[----:B------:R-:W-:Y:S05]  /*0cb0*/  @P0 BRA `(.L_x_50) ;  /* 0xfffffffc00980947 */ /* 0x000fea000383ffff */
[----:B------:R-:W-:-:S07]  /*0cc0*/  IMAD.MOV.U32 R5, RZ, RZ, R4 ;  /* 0x000000ffff057224 */ /* 0x000fce00078e0004 */
.L_x_49:
[----:B------:R-:W-:Y:S01]  /*0cd0*/  LOP3.LUT P0, R21, R8, 0x3f, RZ, 0xc0, !PT ;  /* 0x0000003f08157812 */ /* 0x000fe2000780c0ff */
[----:B------:R-:W-:-:S04]  /*0ce0*/  IMAD.IADD R2, R11, 0x1, R5 ;  /* 0x000000010b027824 */ /* 0x000fc800078e0205 */
[----:B------:R-:W-:-:S05]  /*0cf0*/  IMAD.U32 R23, R2, 0x8, R1 ;  /* 0x0000000802177824 */ /* 0x000fca00078e0001 */
[----:B------:R0:W-:Y:S04]  /*0d00*/  STL.64 [R23+-0x78], R12 ;  /* 0xffff880c17007387 */ /* 0x0001e80000100a00 */
[----:B------:R-:W2:Y:S04]  /*0d10*/  @P0 LDL.64 R14, [R1+0x8] ;  /* 0x00000800010e0983 */ /* 0x000ea80000100a00 */
[----:B------:R-:W3:Y:S04]  /*0d20*/  LDL.64 R4, [R1+0x10] ;  /* 0x0000100001047983 */ /* 0x000ee80000100a00 */
[----:B------:R-:W0:Y:S01]  /*0d30*/  LDL.64 R2, [R1+0x18] ;  /* 0x0000180001027983 */ /* 0x000e220000100a00 */
[----:B------:R-:W-:-:S02]  /*0d40*/  @P0 LOP3.LUT R8, R8, 0x3f, RZ, 0xc, !PT ;  /* 0x0000003f08080812 */ /* 0x000fc400078e0cff */
[--C-:B--2---:R-:W-:Y:S02]  /*0d50*/  @P0 SHF.R.U64 R9, R14, 0x1, R15.reuse ;  /* 0x000000010e090819 */ /* 0x104fe4000000120f */
[----:B------:R-:W-:Y:S02]  /*0d60*/  @P0 SHF.R.U32.HI R11, RZ, 0x1, R15 ;  /* 0x00000001ff0b0819 */ /* 0x000fe4000001160f */
[C---:B---3--:R-:W-:Y:S02]  /*0d70*/  @P0 SHF.L.U32 R14, R4.reuse, R21, RZ ;  /* 0x00000015040e0219 */ /* 0x048fe400000006ff */
[----:B------:R-:W-:Y:S02]  /*0d80*/  @P0 SHF.R.U64 R9, R9, R8, R11 ;  /* 0x0000000809090219 */ /* 0x000fe4000000120b */
[--C-:B------:R-:W-:Y:S02]  /*0d90*/  @P0 SHF.R.U32.HI R19, RZ, 0x1, R5.reuse ;  /* 0x00000001ff130819 */ /* 0x100fe40000011605 */
[----:B------:R-:W-:-:S02]  /*0da0*/  @P0 SHF.R.U64 R15, R4, 0x1, R5 ;  /* 0x00000001040f0819 */ /* 0x000fc40000001205 */
[----:B------:R-:W-:Y:S02]  /*0db0*/  @P0 SHF.L.U64.HI R20, R4, R21, R5 ;  /* 0x0000001504140219 */ /* 0x000fe40000010205 */
[-C--:B------:R-:W-:Y:S02]  /*0dc0*/  @P0 SHF.R.U32.HI R11, RZ, R8.reuse, R11 ;  /* 0x00000008ff0b0219 */ /* 0x080fe4000001160b */
[----:B------:R-:W-:Y:S02]  /*0dd0*/  @P0 LOP3.LUT R4, R14, R9, RZ, 0xfc, !PT ;  /* 0x000000090e040212 */ /* 0x000fe400078efcff */
[----:B0-----:R-:W-:Y:S02]  /*0de0*/  @P0 SHF.L.U32 R12, R2, R21, RZ ;  /* 0x00000015020c0219 */ /* 0x001fe400000006ff */
[----:B------:R-:W-:Y:S02]  /*0df0*/  @P0 SHF.R.U64 R15, R15, R8, R19 ;  /* 0x000000080f0f0219 */ /* 0x000fe40000001213 */
[----:B------:R-:W-:-:S02]  /*0e00*/  @P0 LOP3.LUT R5, R20, R11, RZ, 0xfc, !PT ;  /* 0x0000000b14050212 */ /* 0x000fc400078efcff */
[----:B------:R-:W-:Y:S02]  /*0e10*/  @P0 SHF.L.U64.HI R20, R2, R21, R3 ;  /* 0x0000001502140219 */ /* 0x000fe40000010203 */
[----:B------:R-:W-:Y:S01]  /*0e20*/  @P0 SHF.R.U32.HI R19, RZ, R8, R19 ;  /* 0x00000008ff130219 */ /* 0x000fe20000011613 */
[----:B------:R-:W-:Y:S01]  /*0e30*/  IMAD.SHL.U32 R8, R4, 0x4, RZ ;  /* 0x0000000404087824 */ /* 0x000fe200078e00ff */
[----:B------:R-:W-:Y:S02]  /*0e40*/  @P0 LOP3.LUT R2, R12, R15, RZ, 0xfc, !PT ;  /* 0x0000000f0c020212 */ /* 0x000fe400078efcff */
[----:B------:R-:W-:Y:S02]  /*0e50*/  SHF.L.U64.HI R14, R4, 0x2, R5 ;  /* 0x00000002040e7819 */ /* 0x000fe40000010205 */
[----:B------:R-:W-:Y:S02]  /*0e60*/  SHF.L.W.U32.HI R4, R5, 0x2, R2 ;  /* 0x0000000205047819 */ /* 0x000fe40000010e02 */
[----:B------:R-:W-:-:S02]  /*0e70*/  @P0 LOP3.LUT R3, R20, R19, RZ, 0xfc, !PT ;  /* 0x0000001314030212 */ /* 0x000fc400078efcff */
[----:B------:R-:W-:Y:S02]  /*0e80*/  IADD3 RZ, P0, PT, RZ, -R8, RZ ;  /* 0x80000008ffff7210 */ /* 0x000fe40007f1e0ff */
[----:B------:R-:W-:Y:S02]  /*0e90*/  LOP3.LUT R5, RZ, R14, RZ, 0x33, !PT ;  /* 0x0000000eff057212 */ /* 0x000fe400078e33ff */
[----:B------:R-:W-:Y:S02]  /*0ea0*/  SHF.L.W.U32.HI R2, R2, 0x2, R3 ;  /* 0x0000000202027819 */ /* 0x000fe40000010e03 */
[----:B------:R-:W-:Y:S02]  /*0eb0*/  LOP3.LUT R11, RZ, R4, RZ, 0x33, !PT ;  /* 0x00000004ff0b7212 */ /* 0x000fe400078e33ff */
[----:B------:R-:W-:Y:S02]  /*0ec0*/  IADD3.X R9, P0, PT, RZ, R5, RZ, P0, !PT ;  /* 0x00000005ff097210 */ /* 0x000fe4000071e4ff */
[----:B------:R-:W-:-:S02]  /*0ed0*/  LOP3.LUT R5, RZ, R2, RZ, 0x33, !PT ;  /* 0x00000002ff057212 */ /* 0x000fc400078e33ff */
[----:B------:R-:W-:Y:S02]  /*0ee0*/  IADD3.X R11, P1, PT, RZ, R11, RZ, P0, !PT ;  /* 0x0000000bff0b7210 */ /* 0x000fe4000073e4ff */
[----:B------:R-:W-:-:S03]  /*0ef0*/  ISETP.GT.U32.AND P2, PT, R4, -0x1, PT ;  /* 0xffffffff0400780c */ /* 0x000fc60003f44070 */
[----:B------:R-:W-:Y:S01]  /*0f00*/  IMAD.X R5, RZ, RZ, R5, P1 ;  /* 0x000000ffff057224 */ /* 0x000fe200008e0605 */
[----:B------:R-:W-:-:S04]  /*0f10*/  ISETP.GT.AND.EX P0, PT, R2, -0x1, PT, P2 ;  /* 0xffffffff0200780c */ /* 0x000fc80003f04320 */
[----:B------:R-:W-:Y:S02]  /*0f20*/  SEL R5, R2, R5, P0 ;  /* 0x0000000502057207 */ /* 0x000fe40000000000 */
[----:B------:R-:W-:Y:S02]  /*0f30*/  SEL R15, R4, R11, P0 ;  /* 0x0000000b040f7207 */ /* 0x000fe40000000000 */
[----:B------:R-:W-:Y:S02]  /*0f40*/  ISETP.NE.U32.AND P1, PT, R5, RZ, PT ;  /* 0x000000ff0500720c */ /* 0x000fe40003f25070 */
[----:B------:R-:W-:Y:S02]  /*0f50*/  SEL R9, R14, R9, P0 ;  /* 0x000000090e097207 */ /* 0x000fe40000000000 */
[----:B------:R-:W-:Y:S01]  /*0f60*/  SEL R11, R15, R5, !P1 ;  /* 0x000000050f0b7207 */ /* 0x000fe20004800000 */
[----:B------:R-:W-:-:S05]  /*0f70*/  @!P0 IMAD.MOV R8, RZ, RZ, -R8 ;  /* 0x000000ffff088224 */ /* 0x000fca00078e0a08 */
[----:B------:R-:W0:Y:S02]  /*0f80*/  FLO.U32 R11, R11 ;  /* 0x0000000b000b7300 */ /* 0x000e2400000e0000 */
[C---:B0-----:R-:W-:Y:S02]  /*0f90*/  IADD3 R12, PT, PT, -R11.reuse, 0x1f, RZ ;  /* 0x0000001f0b0c7810 */ /* 0x041fe40007ffe1ff */
[----:B------:R-:W-:-:S03]  /*0fa0*/  IADD3 R4, PT, PT, -R11, 0x3f, RZ ;  /* 0x0000003f0b047810 */ /* 0x000fc60007ffe1ff */
[----:B------:R-:W-:-:S05]  /*0fb0*/  @P1 IMAD.MOV R4, RZ, RZ, R12 ;  /* 0x000000ffff041224 */ /* 0x000fca00078e020c */
[----:B------:R-:W-:-:S13]  /*0fc0*/  ISETP.NE.AND P1, PT, R4, RZ, PT ;  /* 0x000000ff0400720c */ /* 0x000fda0003f25270 */
[----:B------:R-:W-:Y:S05]  /*0fd0*/  @!P1 BRA `(.L_x_51) ;  /* 0x0000000000289947 */ /* 0x000fea0003800000 */
[--C-:B------:R-:W-:Y:S02]  /*0fe0*/  SHF.R.U64 R12, R8, 0x1, R9.reuse ;  /* 0x00000001080c7819 */ /* 0x100fe40000001209 */
[C---:B------:R-:W-:Y:S02]  /*0ff0*/  LOP3.LUT R8, R4.reuse, 0x3f, RZ, 0xc0, !PT ;  /* 0x0000003f04087812 */ /* 0x040fe400078ec0ff */
[----:B------:R-:W-:Y:S02]  /*1000*/  SHF.R.U32.HI R14, RZ, 0x1, R9 ;  /* 0x00000001ff0e7819 */ /* 0x000fe40000011609 */
[----:B------:R-:W-:Y:S02]  /*1010*/  LOP3.LUT R9, R4, 0x3f, RZ, 0xc, !PT ;  /* 0x0000003f04097812 */ /* 0x000fe400078e0cff */
[CC--:B------:R-:W-:Y:S02]  /*1020*/  SHF.L.U64.HI R20, R15.reuse, R8.reuse, R5 ;  /* 0x000000080f147219 */ /* 0x0c0fe40000010205 */
[----:B------:R-:W-:-:S02]  /*1030*/  SHF.L.U32 R8, R15, R8, RZ ;  /* 0x000000080f087219 */ /* 0x000fc400000006ff */
[-CC-:B------:R-:W-:Y:S02]  /*1040*/  SHF.R.U64 R5, R12, R9.reuse, R14.reuse ;  /* 0x000000090c057219 */ /* 0x180fe4000000120e */
[----:B------:R-:W-:Y:S02]  /*1050*/  SHF.R.U32.HI R9, RZ, R9, R14 ;  /* 0x00000009ff097219 */ /* 0x000fe4000001160e */
[----:B------:R-:W-:Y:S02]  /*1060*/  LOP3.LUT R15, R8, R5, RZ, 0xfc, !PT ;  /* 0x00000005080f7212 */ /* 0x000fe400078efcff */
[----:B------:R-:W-:-:S07]  /*1070*/  LOP3.LUT R5, R20, R9, RZ, 0xfc, !PT ;  /* 0x0000000914057212 */ /* 0x000fce00078efcff */
.L_x_51:
[----:B------:R-:W-:Y:S01]  /*1080*/  IMAD.WIDE.U32 R12, R15, 0x2168c235, RZ ;  /* 0x2168c2350f0c7825 */ /* 0x000fe200078e00ff */
[----:B------:R-:W-:-:S03]  /*1090*/  SHF.R.U32.HI R3, RZ, 0x1e, R3 ;  /* 0x0000001eff037819 */ /* 0x000fc60000011603 */
[----:B------:R-:W-:Y:S01]  /*10a0*/  IMAD.MOV.U32 R8, RZ, RZ, R13 ;  /* 0x000000ffff087224 */ /* 0x000fe200078e000d */
[----:B------:R-:W-:Y:S01]  /*10b0*/  IADD3 RZ, P1, PT, R12, R12, RZ ;  /* 0x0000000c0cff7210 */ /* 0x000fe20007f3e0ff */
[----:B------:R-:W-:Y:S01]  /*10c0*/  IMAD.MOV.U32 R9, RZ, RZ, RZ ;  /* 0x000000ffff097224 */ /* 0x000fe200078e00ff */
[----:B------:R-:W-:Y:S01]  /*10d0*/  LEA.HI R3, R2, R3, RZ, 0x1 ;  /* 0x0000000302037211 */ /* 0x000fe200078f08ff */
[----:B------:R-:W-:-:S04]  /*10e0*/  IMAD.HI.U32 R11, R5, -0x36f0255e, RZ ;  /* 0xc90fdaa2050b7827 */ /* 0x000fc800078e00ff */
[----:B------:R-:W-:-:S04]  /*10f0*/  IMAD.WIDE.U32 R8, R15, -0x36f0255e, R8 ;  /* 0xc90fdaa20f087825 */ /* 0x000fc800078e0008 */
[C---:B------:R-:W-:Y:S02]  /*1100*/  IMAD R13, R5.reuse, -0x36f0255e, RZ ;  /* 0xc90fdaa2050d7824 */ /* 0x040fe400078e02ff */
[----:B------:R-:W-:-:S04]  /*1110*/  IMAD.WIDE.U32 R8, P2, R5, 0x2168c235, R8 ;  /* 0x2168c23505087825 */ /* 0x000fc80007840008 */
[----:B------:R-:W-:Y:S01]  /*1120*/  IMAD.X R5, RZ, RZ, R11, P2 ;  /* 0x000000ffff057224 */ /* 0x000fe200010e060b */
[----:B------:R-:W-:Y:S02]  /*1130*/  IADD3 R9, P2, PT, R13, R9, RZ ;  /* 0x000000090d097210 */ /* 0x000fe40007f5e0ff */
[----:B------:R-:W-:Y:S02]  /*1140*/  IADD3.X RZ, P1, PT, R8, R8, RZ, P1, !PT ;  /* 0x0000000808ff7210 */ /* 0x000fe40000f3e4ff */
[C---:B------:R-:W-:Y:S01]  /*1150*/  ISETP.GT.U32.AND P3, PT, R9.reuse, RZ, PT ;  /* 0x000000ff0900720c */ /* 0x040fe20003f64070 */
[----:B------:R-:W-:Y:S01]  /*1160*/  IMAD.X R5, RZ, RZ, R5, P2 ;  /* 0x000000ffff057224 */ /* 0x000fe200010e0605 */
[----:B------:R-:W-:-:S04]  /*1170*/  IADD3.X R8, P2, PT, R9, R9, RZ, P1, !PT ;  /* 0x0000000909087210 */ /* 0x000fc80000f5e4ff */
[C---:B------:R-:W-:Y:S01]  /*1180*/  ISETP.GT.AND.EX P1, PT, R5.reuse, RZ, PT, P3 ;  /* 0x000000ff0500720c */ /* 0x040fe20003f24330 */
[----:B------:R-:W-:-:S03]  /*1190*/  IMAD.X R12, R5, 0x1, R5, P2 ;  /* 0x00000001050c7824 */ /* 0x000fc600010e0605 */
[----:B------:R-:W-:Y:S02]  /*11a0*/  SEL R8, R8, R9, P1 ;  /* 0x0000000908087207 */ /* 0x000fe40000800000 */
[----:B------:R-:W-:Y:S02]  /*11b0*/  SEL R9, R12, R5, P1 ;  /* 0x000000050c097207 */ /* 0x000fe40000800000 */
[----:B------:R-:W-:Y:S02]  /*11c0*/  IADD3 R8, P2, PT, R8, 0x1, RZ ;  /* 0x0000000108087810 */ /* 0x000fe40007f5e0ff */
[----:B------:R-:W-:Y:S02]  /*11d0*/  SEL R11, RZ, 0xffffffff, !P1 ;  /* 0xffffffffff0b7807 */ /* 0x000fe40004800000 */
[----:B------:R-:W-:Y:S01]  /*11e0*/  LOP3.LUT P1, R5, R16, 0x80000000, RZ, 0xc0, !PT ;  /* 0x8000000010057812 */ /* 0x000fe2000782c0ff */
[----:B------:R-:W-:Y:S02]  /*11f0*/  IMAD.X R9, RZ, RZ, R9, P2 ;  /* 0x000000ffff097224 */ /* 0x000fe400010e0609 */
[----:B------:R-:W-:Y:S01]  /*1200*/  IMAD.IADD R4, R11, 0x1, -R4 ;  /* 0x000000010b047824 */ /* 0x000fe200078e0a04 */
[----:B------:R-:W-:-:S02]  /*1210*/  @!P0 LOP3.LUT R5, R5, 0x80000000, RZ, 0x3c, !PT ;  /* 0x8000000005058812 */ /* 0x000fc400078e3cff */
[----:B------:R-:W-:Y:S01]  /*1220*/  SHF.R.U64 R8, R8, 0xa, R9 ;  /* 0x0000000a08087819 */ /* 0x000fe20000001209 */
[----:B------:R-:W-:-:S03]  /*1230*/  IMAD.SHL.U32 R4, R4, 0x100000, RZ ;  /* 0x0010000004047824 */ /* 0x000fc600078e00ff */
[----:B------:R-:W-:-:S03]  /*1240*/  IADD3 R8, P2, PT, R8, 0x1, RZ ;  /* 0x0000000108087810 */ /* 0x000fc60007f5e0ff */
[----:B------:R-:W-:Y:S01]  /*1250*/  @P1 IMAD.MOV R3, RZ, RZ, -R3 ;  /* 0x000000ffff031224 */ /* 0x000fe200078e0a03 */
[----:B------:R-:W-:-:S04]  /*1260*/  LEA.HI.X R9, R9, RZ, RZ, 0x16, P2 ;  /* 0x000000ff09097211 */ /* 0x000fc800010fb4ff */
[--C-:B------:R-:W-:Y:S02]  /*1270*/  SHF.R.U64 R8, R8, 0x1, R9.reuse ;  /* 0x0000000108087819 */ /* 0x100fe40000001209 */
[----:B------:R-:W-:Y:S02]  /*1280*/  SHF.R.U32.HI R9, RZ, 0x1, R9 ;  /* 0x00000001ff097819 */ /* 0x000fe40000011609 */
[----:B------:R-:W-:-:S04]  /*1290*/  IADD3 R14, P2, P3, RZ, RZ, R8 ;  /* 0x000000ffff0e7210 */ /* 0x000fc80007b5e008 */
[----:B------:R-:W-:-:S04]  /*12a0*/  IADD3.X R2, PT, PT, R4, 0x3fe00000, R9, P2, P3 ;  /* 0x3fe0000004027810 */ /* 0x000fc800017e6409 */
[----:B------:R-:W-:-:S07]  /*12b0*/  LOP3.LUT R15, R2, R5, RZ, 0xfc, !PT ;  /* 0x00000005020f7212 */ /* 0x000fce00078efcff */
.L_x_48:
[----:B------:R-:W-:Y:S02]  /*12c0*/  IMAD.MOV.U32 R11, RZ, RZ, 0x0 ;  /* 0x00000000ff0b7424 */ /* 0x000fe400078e00ff */
[----:B------:R-:W-:Y:S02]  /*12d0*/  IMAD.MOV.U32 R4, RZ, RZ, R3 ;  /* 0x000000ffff047224 */ /* 0x000fe400078e0003 */
[----:B------:R-:W-:Y:S02]  /*12e0*/  IMAD.MOV.U32 R2, RZ, RZ, R14 ;  /* 0x000000ffff027224 */ /* 0x000fe400078e000e */
[----:B------:R-:W-:Y:S01]  /*12f0*/  IMAD.MOV.U32 R3, RZ, RZ, R15 ;  /* 0x000000ffff037224 */ /* 0x000fe200078e000f */
[----:B------:R-:W-:Y:S06]  /*1300*/  RET.REL.NODEC R10 `(_Z17rotation_kernel_2PjS_iid) ;  /* 0xffffffec0a3c7950 */ /* 0x000fec0003c3ffff */
.L_x_52:
        /* <DEDUP_REMOVED lines=15> */
.L_x_64:


//--------------------- .text._Z21rotation_kernel_naivePjS_iid --------------------------
	.section	.text._Z21rotation_kernel_naivePjS_iid,"ax",@progbits
	.align	128
        .global         _Z21rotation_kernel_naivePjS_iid
        .type           _Z21rotation_kernel_naivePjS_iid,@function
        .size           _Z21rotation_kernel_naivePjS_iid,(.L_x_65 - _Z21rotation_kernel_naivePjS_iid)
        .other          _Z21rotation_kernel_naivePjS_iid,@"STO_CUDA_ENTRY STV_DEFAULT"
_Z21rotation_kernel_naivePjS_iid:
.text._Z21rotation_kernel_naivePjS_iid:
[----:B------:R-:W0:Y:S01]  /*0000*/  LDC R1, c[0x0][0x37c] ;  /* 0x0000df00ff017b82 */ /* 0x000e220000000800 */
[----:B------:R-:W1:Y:S07]  /*0010*/  S2R R2, SR_TID.Y ;  /* 0x0000000000027919 */ /* 0x000e6e0000002200 */
[----:B------:R-:W2:Y:S01]  /*0020*/  LDC R0, c[0x0][0x360] ;  /* 0x0000d800ff007b82 */ /* 0x000ea20000000800 */
[----:B------:R-:W3:Y:S01]  /*0030*/  LDCU.64 UR6, c[0x0][0x390] ;  /* 0x00007200ff0677ac */ /* 0x000ee20008000a00 */
[----:B------:R-:W-:Y:S01]  /*0040*/  BSSY.RECONVERGENT B0, `(.L_x_53) ;  /* 0x0000090000007945 */ /* 0x000fe20003800200 */
[----:B------:R-:W2:Y:S01]  /*0050*/  S2R R5, SR_TID.X ;  /* 0x0000000000057919 */ /* 0x000ea20000002100 */
[----:B0-----:R-:W-:-:S02]  /*0060*/  VIADD R1, R1, 0xffffffd8 ;  /* 0xffffffd801017836 */ /* 0x001fc40000000000 */
[----:B------:R-:W-:Y:S02]  /*0070*/  IMAD.MOV.U32 R14, RZ, RZ, RZ ;  /* 0x000000ffff0e7224 */ /* 0x000fe400078e00ff */
[----:B------:R-:W1:Y:S01]  /*0080*/  S2UR UR5, SR_CTAID.Y ;  /* 0x00000000000579c3 */ /* 0x000e620000002600 */
[----:B------:R-:W-:-:S07]  /*0090*/  IMAD.MOV.U32 R13, RZ, RZ, RZ ;  /* 0x000000ffff0d7224 */ /* 0x000fce00078e00ff */
[----:B------:R-:W1:Y:S01]  /*00a0*/  LDC R3, c[0x0][0x364] ;  /* 0x0000d900ff037b82 */ /* 0x000e620000000800 */
[----:B---3--:R-:W-:-:S07]  /*00b0*/  IMAD.U32 R9, RZ, RZ, UR6 ;  /* 0x00000006ff097e24 */ /* 0x008fce000f8e00ff */
[----:B------:R-:W2:Y:S01]  /*00c0*/  S2UR UR4, SR_CTAID.X ;  /* 0x00000000000479c3 */ /* 0x000ea20000002500 */
[----:B-1----:R-:W-:Y:S02]  /*00d0*/  IMAD R3, R3, UR5, R2 ;  /* 0x0000000503037c24 */ /* 0x002fe4000f8e0202 */
[----:B------:R-:W-:-:S05]  /*00e0*/  IMAD.U32 R2, RZ, RZ, UR7 ;  /* 0x00000007ff027e24 */ /* 0x000fca000f8e00ff */
[----:B------:R-:W-:Y:S01]  /*00f0*/  ISETP.GE.AND P0, PT, R3, R2, PT ;  /* 0x000000020300720c */ /* 0x000fe20003f06270 */
[----:B--2---:R-:W-:Y:S01]  /*0100*/  IMAD R0, R0, UR4, R5 ;  /* 0x0000000400007c24 */ /* 0x004fe2000f8e0205 */
[----:B------:R-:W0:Y:S04]  /*0110*/  LDCU.64 UR4, c[0x0][0x358] ;  /* 0x00006b00ff0477ac */ /* 0x000e280008000a00 */
[----:B------:R-:W-:-:S04]  /*0120*/  ISETP.GE.OR P0, PT, R0, R9, P0 ;  /* 0x000000090000720c */ /* 0x000fc80000706670 */
[----:B------:R-:W-:-:S13]  /*0130*/  ISETP.LT.OR P0, PT, R0, RZ, P0 ;  /* 0x000000ff0000720c */ /* 0x000fda0000701670 */
[----:B0-----:R-:W-:Y:S05]  /*0140*/  @P0 BRA `(.L_x_54) ;  /* 0x0000000400fc0947 */ /* 0x001fea0003800000 */
[----:B------:R-:W0:Y:S08]  /*0150*/  LDC.64 R8, c[0x0][0x398] ;  /* 0x0000e600ff087b82 */ /* 0x000e300000000a00 */
[----:B------:R-:W1:Y:S08]  /*0160*/  LDC R2, c[0x0][0x398] ;  /* 0x0000e600ff027b82 */ /* 0x000e700000000800 */
[----:B------:R-:W2:Y:S01]  /*0170*/  LDC R20, c[0x0][0x39c] ;  /* 0x0000e700ff147b82 */ /* 0x000ea20000000800 */
[----:B0-----:R-:W-:-:S14]  /*0180*/  DSETP.NEU.AND P0, PT, |R8|, +INF , PT ;  /* 0x7ff000000800742a */ /* 0x001fdc0003f0d200 */
[----:B------:R-:W-:Y:S01]  /*0190*/  @!P0 DMUL R16, RZ, R8 ;  /* 0x00000008ff108228 */ /* 0x000fe20000000000 */
[----:B------:R-:W-:Y:S01]  /*01a0*/  @!P0 IMAD.MOV.U32 R21, RZ, RZ, 0x1 ;  /* 0x00000001ff158424 */ /* 0x000fe200078e00ff */
[----:B-12---:R-:W-:Y:S09]  /*01b0*/  @!P0 BRA `(.L_x_55) ;  /* 0x0000000000548947 */ /* 0x006ff20003800000 */
        /* <DEDUP_REMOVED lines=17> */
[----:B------:R-:W-:Y:S05]  /*02d0*/  CALL.REL.NOINC `($_Z21rotation_kernel_naivePjS_iid$__internal_trig_reduction_slowpathd) ;  /* 0x0000000400d87944 */ /* 0x000fea0003c00000 */
[----:B------:R-:W-:Y:S02]  /*02e0*/  IMAD.MOV.U32 R16, RZ, RZ, R22 ;  /* 0x000000ffff107224 */ /* 0x000fe400078e0016 */
[----:B------:R-:W-:-:S07]  /*02f0*/  IMAD.MOV.U32 R17, RZ, RZ, R23 ;  /* 0x000000ffff117224 */ /* 0x000fce00078e0017 */
.L_x_56:
[----:B------:R-:W-:-:S07]  /*0300*/  VIADD R21, R4, 0x1 ;  /* 0x0000000104157836 */ /* 0x000fce0000000000 */
.L_x_55:
[----:B------:R-:W0:Y:S01]  /*0310*/  LDCU.64 UR6, c[0x4][0x8] ;  /* 0x01000100ff0677ac */ /* 0x000e220008000a00 */
[----:B------:R-:W-:-:S05]  /*0320*/  IMAD.SHL.U32 R4, R21, 0x40, RZ ;  /* 0x0000004015047824 */ /* 0x000fca00078e00ff */
[----:B------:R-:W-:-:S04]  /*0330*/  LOP3.LUT R4, R4, 0x40, RZ, 0xc0, !PT ;  /* 0x0000004004047812 */ /* 0x000fc800078ec0ff */
[----:B0-----:R-:W-:-:S05]  /*0340*/  IADD3 R24, P0, PT, R4, UR6, RZ ;  /* 0x0000000604187c10 */ /* 0x001fca000ff1e0ff */
[----:B------:R-:W-:-:S05]  /*0350*/  IMAD.X R25, RZ, RZ, UR7, P0 ;  /* 0x00000007ff197e24 */ /* 0x000fca00080e06ff */
[----:B------:R-:W2:Y:S04]  /*0360*/  LDG.E.128.CONSTANT R4, desc[UR4][R24.64] ;  /* 0x0000000418047981 */ /* 0x000ea8000c1e9d00 */
[----:B------:R-:W3:Y:S04]  /*0370*/  LDG.E.128.CONSTANT R8, desc[UR4][R24.64+0x10] ;  /* 0x0000100418087981 */ /* 0x000ee8000c1e9d00 */
[----:B------:R-:W4:Y:S01]  /*0380*/  LDG.E.128.CONSTANT R12, desc[UR4][R24.64+0x20] ;  /* 0x00002004180c7981 */ /* 0x000f22000c1e9d00 */
[----:B------:R-:W-:Y:S01]  /*0390*/  LOP3.LUT R18, R21, 0x1, RZ, 0xc0, !PT ;  /* 0x0000000115127812 */ /* 0x000fe200078ec0ff */
[----:B------:R-:W-:-:S02]  /*03a0*/  IMAD.MOV.U32 R22, RZ, RZ, 0x20fd8164 ;  /* 0x20fd8164ff167424 */ /* 0x000fc400078e00ff */
[----:B------:R-:W-:Y:S01]  /*03b0*/  IMAD.MOV.U32 R23, RZ, RZ, 0x3da8ff83 ;  /* 0x3da8ff83ff177424 */ /* 0x000fe200078e00ff */
[----:B------:R-:W-:Y:S01]  /*03c0*/  ISETP.NE.U32.AND P0, PT, R18, 0x1, PT ;  /* 0x000000011200780c */ /* 0x000fe20003f05070 */
[----:B------:R-:W-:-:S03]  /*03d0*/  DMUL R18, R16, R16 ;  /* 0x0000001010127228 */ /* 0x000fc60000000000 */
[----:B------:R-:W-:Y:S02]  /*03e0*/  FSEL R22, R22, -8.06006814911005101289e+34, !P0 ;  /* 0xf9785eba16167808 */ /* 0x000fe40004000000 */
[----:B------:R-:W-:-:S06]  /*03f0*/  FSEL R23, -R23, 0.11223486810922622681, !P0 ;  /* 0x3de5db6517177808 */ /* 0x000fcc0004000100 */
[----:B--2---:R-:W-:-:S08]  /*0400*/  DFMA R4, R18, R22, R4 ;  /* 0x000000161204722b */ /* 0x004fd00000000004 */
[----:B------:R-:W-:-:S08]  /*0410*/  DFMA R4, R18, R4, R6 ;  /* 0x000000041204722b */ /* 0x000fd00000000006 */
[----:B---3--:R-:W-:-:S08]  /*0420*/  DFMA R4, R18, R4, R8 ;  /* 0x000000041204722b */ /* 0x008fd00000000008 */
[----:B------:R-:W-:-:S08]  /*0430*/  DFMA R4, R18, R4, R10 ;  /* 0x000000041204722b */ /* 0x000fd0000000000a */
[C---:B----4-:R-:W-:Y:S02]  /*0440*/  DFMA R12, R18.reuse, R4, R12 ;  /* 0x00000004120c722b */ /* 0x050fe4000000000c */
[----:B------:R-:W0:Y:S06]  /*0450*/  LDC.64 R4, c[0x0][0x398] ;  /* 0x0000e600ff047b82 */ /* 0x000e2c0000000a00 */
[----:B------:R-:W-:-:S08]  /*0460*/  DFMA R12, R18, R12, R14 ;  /* 0x0000000c120c722b */ /* 0x000fd0000000000e */
[----:B------:R-:W-:Y:S02]  /*0470*/  DFMA R16, R12, R16, R16 ;  /* 0x000000100c10722b */ /* 0x000fe40000000010 */
[----:B------:R-:W-:Y:S02]  /*0480*/  DFMA R12, R18, R12, 1 ;  /* 0x3ff00000120c742b */ /* 0x000fe4000000000c */
[----:B0-----:R-:W-:-:S08]  /*0490*/  DSETP.NEU.AND P1, PT, |R4|, +INF , PT ;  /* 0x7ff000000400742a */ /* 0x001fd00003f2d200 */
[----:B------:R-:W-:Y:S02]  /*04a0*/  FSEL R8, R12, R16, !P0 ;  /* 0x000000100c087208 */ /* 0x000fe40004000000 */
[----:B------:R-:W-:Y:S02]  /*04b0*/  FSEL R9, R13, R17, !P0 ;  /* 0x000000110d097208 */ /* 0x000fe40004000000 */
[----:B------:R0:W1:Y:S01]  /*04c0*/  I2F.F64.U32 R16, R0 ;  /* 0x0000000000107312 */ /* 0x0000620000201800 */
[----:B------:R-:W-:-:S03]  /*04d0*/  LOP3.LUT P0, RZ, R21, 0x2, RZ, 0xc0, !PT ;  /* 0x0000000215ff7812 */ /* 0x000fc6000780c0ff */
[----:B------:R-:W-:Y:S02]  /*04e0*/  DADD R6, RZ, -R8 ;  /* 0x00000000ff067229 */ /* 0x000fe40000000808 */
[----:B------:R-:W-:Y:S01]  /*04f0*/  @!P1 DMUL R22, RZ, R4 ;  /* 0x00000004ff169228 */ /* 0x000fe20000000000 */
[----:B------:R-:W-:-:S07]  /*0500*/  @!P1 IMAD.MOV.U32 R21, RZ, RZ, RZ ;  /* 0x000000ffff159224 */ /* 0x000fce00078e00ff */
[----:B------:R-:W-:Y:S02]  /*0510*/  FSEL R18, R8, R6, !P0 ;  /* 0x0000000608127208 */ /* 0x000fe40004000000 */
[----:B------:R-:W-:Y:S01]  /*0520*/  FSEL R19, R9, R7, !P0 ;  /* 0x0000000709137208 */ /* 0x000fe20004000000 */
[----:B01----:R-:W-:Y:S06]  /*0530*/  @!P1 BRA `(.L_x_57) ;  /* 0x00000000004c9947 */ /* 0x003fec0003800000 */
        /* <DEDUP_REMOVED lines=18> */
[----:B------:R-:W-:-:S07]  /*0660*/  IMAD.MOV.U32 R21, RZ, RZ, R4 ;  /* 0x000000ffff157224 */ /* 0x000fce00078e0004 */
.L_x_57:
[----:B------:R-:W0:Y:S01]  /*0670*/  LDCU.64 UR6, c[0x4][0x8] ;  /* 0x01000100ff0677ac */ /* 0x000e220008000a00 */
[----:B------:R-:W-:-:S05]  /*0680*/  IMAD.SHL.U32 R2, R21, 0x40, RZ ;  /* 0x0000004015027824 */ /* 0x000fca00078e00ff */
[----:B------:R-:W-:-:S04]  /*0690*/  LOP3.LUT R2, R2, 0x40, RZ, 0xc0, !PT ;  /* 0x0000004002027812 */ /* 0x000fc800078ec0ff */
[----:B0-----:R-:W-:-:S05]  /*06a0*/  IADD3 R28, P0, PT, R2, UR6, RZ ;  /* 0x00000006021c7c10 */ /* 0x001fca000ff1e0ff */
[----:B------:R-:W-:Y:S01]  /*06b0*/  IMAD.X R29, RZ, RZ, UR7, P0 ;  /* 0x00000007ff1d7e24 */ /* 0x000fe200080e06ff */
[----:B------:R-:W-:Y:S01]  /*06c0*/  LOP3.LUT R2, R21, 0x1, RZ, 0xc0, !PT ;  /* 0x0000000115027812 */ /* 0x000fe200078ec0ff */
[----:B------:R-:W-:Y:S01]  /*06d0*/  IMAD.MOV.U32 R26, RZ, RZ, 0x20fd8164 ;  /* 0x20fd8164ff1a7424 */ /* 0x000fe200078e00ff */
[----:B------:R-:W-:Y:S01]  /*06e0*/  DMUL R24, R22, R22 ;  /* 0x0000001616187228 */ /* 0x000fe20000000000 */
[----:B------:R-:W0:Y:S01]  /*06f0*/  LDCU.64 UR6, c[0x0][0x390] ;  /* 0x00007200ff0677ac */ /* 0x000e220008000a00 */
[----:B------:R-:W2:Y:S04]  /*0700*/  LDG.E.128.CONSTANT R4, desc[UR4][R28.64] ;  /* 0x000000041c047981 */ /* 0x000ea8000c1e9d00 */
[----:B------:R-:W3:Y:S04]  /*0710*/  LDG.E.128.CONSTANT R8, desc[UR4][R28.64+0x10] ;  /* 0x000010041c087981 */ /* 0x000ee8000c1e9d00 */
[----:B------:R-:W4:Y:S01]  /*0720*/  LDG.E.128.CONSTANT R12, desc[UR4][R28.64+0x20] ;  /* 0x000020041c0c7981 */ /* 0x000f22000c1e9d00 */
[----:B------:R-:W-:Y:S01]  /*0730*/  ISETP.NE.U32.AND P0, PT, R2, 0x1, PT ;  /* 0x000000010200780c */ /* 0x000fe20003f05070 */
[----:B------:R-:W-:-:S03]  /*0740*/  IMAD.MOV.U32 R2, RZ, RZ, 0x3da8ff83 ;  /* 0x3da8ff83ff027424 */ /* 0x000fc600078e00ff */
[----:B------:R-:W-:Y:S02]  /*0750*/  FSEL R26, R26, -8.06006814911005101289e+34, !P0 ;  /* 0xf9785eba1a1a7808 */ /* 0x000fe40004000000 */
[----:B------:R-:W-:Y:S01]  /*0760*/  FSEL R27, -R2, 0.11223486810922622681, !P0 ;  /* 0x3de5db65021b7808 */ /* 0x000fe20004000100 */
[----:B0-----:R-:W-:-:S05]  /*0770*/  IMAD.U32 R2, RZ, RZ, UR7 ;  /* 0x00000007ff027e24 */ /* 0x001fca000f8e00ff */
[----:B--2---:R-:W-:-:S08]  /*0780*/  DFMA R4, R24, R26, R4 ;  /* 0x0000001a1804722b */ /* 0x004fd00000000004 */
[----:B------:R-:W-:-:S08]  /*0790*/  DFMA R4, R24, R4, R6 ;  /* 0x000000041804722b */ /* 0x000fd00000000006 */
[----:B---3--:R-:W-:Y:S01]  /*07a0*/  DFMA R4, R24, R4, R8 ;  /* 0x000000041804722b */ /* 0x008fe20000000008 */
[----:B------:R-:W-:-:S04]  /*07b0*/  IMAD.U32 R9, RZ, RZ, UR6 ;  /* 0x00000006ff097e24 */ /* 0x000fc8000f8e00ff */
[----:B------:R-:W0:Y:S03]  /*07c0*/  I2F.F64 R6, R9 ;  /* 0x0000000900067312 */ /* 0x000e260000201c00 */
[----:B------:R-:W-:-:S05]  /*07d0*/  DFMA R4, R24, R4, R10 ;  /* 0x000000041804722b */ /* 0x000fca000000000a */
[----:B------:R-:W-:Y:S03]  /*07e0*/  I2F.F64.U32 R10, R3 ;  /* 0x00000003000a7312 */ /* 0x000fe60000201800 */
[----:B----4-:R-:W-:Y:S02]  /*07f0*/  DFMA R4, R24, R4, R12 ;  /* 0x000000041804722b */ /* 0x010fe4000000000c */
[----:B0-----:R-:W-:-:S06]  /*0800*/  DFMA R16, R6, -0.5, R16 ;  /* 0xbfe000000610782b */ /* 0x001fcc0000000010 */
[----:B------:R-:W-:-:S08]  /*0810*/  DFMA R4, R24, R4, R14 ;  /* 0x000000041804722b */ /* 0x000fd0000000000e */
[----:B------:R-:W-:Y:S02]  /*0820*/  DFMA R22, R4, R22, R22 ;  /* 0x000000160416722b */ /* 0x000fe40000000016 */
[----:B------:R-:W-:Y:S01]  /*0830*/  DFMA R24, R24, R4, 1 ;  /* 0x3ff000001818742b */ /* 0x000fe20000000004 */
[----:B------:R-:W0:Y:S09]  /*0840*/  I2F.F64.U32 R4, R2 ;  /* 0x0000000200047312 */ /* 0x000e320000201800 */
[----:B------:R-:W-:-:S02]  /*0850*/  FSEL R14, R24, R22, !P0 ;  /* 0x00000016180e7208 */ /* 0x000fc40004000000 */
[----:B------:R-:W-:Y:S02]  /*0860*/  FSEL R15, R25, R23, !P0 ;  /* 0x00000017190f7208 */ /* 0x000fe40004000000 */
[----:B------:R-:W-:Y:S01]  /*0870*/  LOP3.LUT P0, RZ, R21, 0x2, RZ, 0xc0, !PT ;  /* 0x0000000215ff7812 */ /* 0x000fe2000780c0ff */
[----:B0-----:R-:W-:-:S03]  /*0880*/  DFMA R10, R4, -0.5, R10 ;  /* 0xbfe00000040a782b */ /* 0x001fc6000000000a */
[----:B------:R-:W-:-:S10]  /*0890*/  DADD R12, RZ, -R14 ;  /* 0x00000000ff0c7229 */ /* 0x000fd4000000080e */
[----:B------:R-:W-:Y:S02]  /*08a0*/  FSEL R12, R14, R12, !P0 ;  /* 0x0000000c0e0c7208 */ /* 0x000fe40004000000 */
[----:B------:R-:W-:-:S06]  /*08b0*/  FSEL R13, R15, R13, !P0 ;  /* 0x0000000d0f0d7208 */ /* 0x000fcc0004000000 */
[----:B------:R-:W-:Y:S02]  /*08c0*/  DMUL R14, R12, R10 ;  /* 0x0000000a0c0e7228 */ /* 0x000fe40000000000 */
[----:B------:R-:W-:-:S06]  /*08d0*/  DMUL R12, R16, R12 ;  /* 0x0000000c100c7228 */ /* 0x000fcc0000000000 */
[C---:B------:R-:W-:Y:S02]  /*08e0*/  DFMA R14, R18.reuse, R16, -R14 ;  /* 0x00000010120e722b */ /* 0x040fe4000000080e */
[----:B------:R-:W-:-:S06]  /*08f0*/  DFMA R12, R18, R10, R12 ;  /* 0x0000000a120c722b */ /* 0x000fcc000000000c */
[----:B------:R-:W-:Y:S02]  /*0900*/  DFMA R14, R6, 0.5, R14 ;  /* 0x3fe00000060e782b */ /* 0x000fe4000000000e */
[----:B------:R-:W-:-:S08]  /*0910*/  DFMA R12, R4, 0.5, R12 ;  /* 0x3fe00000040c782b */ /* 0x000fd0000000000c */
[----:B------:R0:W1:Y:S08]  /*0920*/  F2I.F64.TRUNC R14, R14 ;  /* 0x0000000e000e7311 */ /* 0x000070000030d100 */
[----:B------:R0:W2:Y:S02]  /*0930*/  F2I.F64.TRUNC R13, R12 ;  /* 0x0000000c000d7311 */ /* 0x0000a4000030d100 */
.L_x_54:
[----:B------:R-:W-:Y:S05]  /*0940*/  BSYNC.RECONVERGENT B0 ;  /* 0x0000000000007941 */ /* 0x000fea0003800200 */
.L_x_53:
[C---:B-1----:R-:W-:Y:S02]  /*0950*/  ISETP.GE.AND P0, PT, R14.reuse, R9, PT ;  /* 0x000000090e00720c */ /* 0x042fe40003f06270 */
[C---:B--2---:R-:W-:Y:S02]  /*0960*/  ISETP.GE.AND P1, PT, R13.reuse, R2, PT ;  /* 0x000000020d00720c */ /* 0x044fe40003f26270 */
[----:B------:R-:W-:Y:S02]  /*0970*/  ISETP.GT.AND P0, PT, R14, -0x1, !P0 ;  /* 0xffffffff0e00780c */ /* 0x000fe40004704270 */
[----:B------:R-:W-:-:S04]  /*0980*/  ISETP.GT.AND P1, PT, R13, -0x1, !P1 ;  /* 0xffffffff0d00780c */ /* 0x000fc80004f24270 */
[----:B------:R-:W-:-:S13]  /*0990*/  PLOP3.LUT P0, PT, P0, P1, PT, 0x80, 0x8 ;  /* 0x000000000008781c */ /* 0x000fda0000703070 */
[----:B------:R-:W-:Y:S05]  /*09a0*/  @!P0 EXIT ;  /* 0x000000000000894d */ /* 0x000fea0003800000 */
[----:B------:R-:W1:Y:S01]  /*09b0*/  LDC.64 R4, c[0x0][0x380] ;  /* 0x0000e000ff047b82 */ /* 0x000e620000000a00 */
[----:B------:R-:W-:-:S07]  /*09c0*/  IMAD R13, R13, R9, R14 ;  /* 0x000000090d0d7224 */ /* 0x000fce00078e020e */
[----:B------:R-:W2:Y:S01]  /*09d0*/  LDC.64 R6, c[0x0][0x388] ;  /* 0x0000e200ff067b82 */ /* 0x000ea20000000a00 */
[----:B-1----:R-:W-:-:S06]  /*09e0*/  IMAD.WIDE R4, R13, 0x4, R4 ;  /* 0x000000040d047825 */ /* 0x002fcc00078e0204 */
[----:B------:R-:W3:Y:S01]  /*09f0*/  LDG.E R5, desc[UR4][R4.64] ;  /* 0x0000000404057981 */ /* 0x000ee2000c1e1900 */
[----:B------:R-:W-:-:S04]  /*0a00*/  IMAD R3, R3, R9, R0 ;  /* 0x0000000903037224 */ /* 0x000fc800078e0200 */
[----:B--2---:R-:W-:-:S05]  /*0a10*/  IMAD.WIDE R2, R3, 0x4, R6 ;  /* 0x0000000403027825 */ /* 0x004fca00078e0206 */
[----:B---3--:R-:W-:Y:S01]  /*0a20*/  STG.E desc[UR4][R2.64], R5 ;  /* 0x0000000502007986 */ /* 0x008fe2000c101904 */
[----:B------:R-:W-:Y:S05]  /*0a30*/  EXIT ;  /* 0x000000000000794d */ /* 0x000fea0003800000 */
        .type           $_Z21rotation_kernel_naivePjS_iid$__internal_trig_reduction_slowpathd,@function
        .size           $_Z21rotation_kernel_naivePjS_iid$__internal_trig_reduction_slowpathd,(.L_x_65 - $_Z21rotation_kernel_naivePjS_iid$__internal_trig_reduction_slowpathd)
$_Z21rotation_kernel_naivePjS_iid$__internal_trig_reduction_slowpathd:
        /* <DEDUP_REMOVED lines=24> */
.L_x_60:
        /* <DEDUP_REMOVED lines=27> */
.L_x_59:
[----:B------:R-:W-:Y:S01]  /*0d70*/  LOP3.LUT P0, R25, R10, 0x3f, RZ, 0xc0, !PT ;  /* 0x0000003f0a197812 */ /* 0x000fe2000780c0ff */
[----:B------:R-:W-:-:S04]  /*0d80*/  IMAD.IADD R4, R13, 0x1, R9 ;  /* 0x000000010d047824 */ /* 0x000fc800078e0209 */
[----:B------:R-:W-:-:S05]  /*0d90*/  IMAD.U32 R27, R4, 0x8, R1 ;  /* 0x00000008041b7824 */ /* 0x000fca00078e0001 */
[----:B------:R0:W-:Y:S04]  /*0da0*/  STL.64 [R27+-0x78], R6 ;  /* 0xffff88061b007387 */ /* 0x0001e80000100a00 */
[----:B------:R-:W2:Y:S04]  /*0db0*/  @P0 LDL.64 R14, [R1+0x8] ;  /* 0x00000800010e0983 */ /* 0x000ea80000100a00 */
[----:B------:R-:W3:Y:S04]  /*0dc0*/  LDL.64 R8, [R1+0x10] ;  /* 0x0000100001087983 */ /* 0x000ee80000100a00 */
[----:B------:R-:W4:Y:S01]  /*0dd0*/  LDL.64 R4, [R1+0x18] ;  /* 0x0000180001047983 */ /* 0x000f220000100a00 */
[----:B------:R-:W-:Y:S01]  /*0de0*/  @P0 LOP3.LUT R10, R10, 0x3f, RZ, 0xc, !PT ;  /* 0x0000003f0a0a0812 */ /* 0x000fe200078e0cff */
[----:B------:R-:W-:Y:S01]  /*0df0*/  BSSY.RECONVERGENT B1, `(.L_x_61) ;  /* 0x0000034000017945 */ /* 0x000fe20003800200 */
[----:B--2---:R-:W-:-:S02]  /*0e00*/  @P0 SHF.R.U64 R11, R14, 0x1, R15 ;  /* 0x000000010e0b0819 */ /* 0x004fc4000000120f */
[----:B------:R-:W-:Y:S02]  /*0e10*/  @P0 SHF.R.U32.HI R13, RZ, 0x1, R15 ;  /* 0x00000001ff0d0819 */ /* 0x000fe4000001160f */
[CC--:B---3--:R-:W-:Y:S02]  /*0e20*/  @P0 SHF.L.U32 R15, R8.reuse, R25.reuse, RZ ;  /* 0x00000019080f0219 */ /* 0x0c8fe400000006ff */
[----:B0-----:R-:W-:Y:S02]  /*0e30*/  @P0 SHF.R.U64 R6, R11, R10, R13 ;  /* 0x0000000a0b060219 */ /* 0x001fe4000000120d */
[--C-:B------:R-:W-:Y:S02]  /*0e40*/  @P0 SHF.R.U32.HI R23, RZ, 0x1, R9.reuse ;  /* 0x00000001ff170819 */ /* 0x100fe40000011609 */
[C-C-:B------:R-:W-:Y:S02]  /*0e50*/  @P0 SHF.R.U64 R21, R8.reuse, 0x1, R9.reuse ;  /* 0x0000000108150819 */ /* 0x140fe40000001209 */
[----:B------:R-:W-:-:S02]  /*0e60*/  @P0 SHF.L.U64.HI R14, R8, R25, R9 ;  /* 0x00000019080e0219 */ /* 0x000fc40000010209 */
[----:B------:R-:W-:Y:S02]  /*0e70*/  @P0 SHF.R.U32.HI R7, RZ, R10, R13 ;  /* 0x0000000aff070219 */ /* 0x000fe4000001160d */
[----:B------:R-:W-:Y:S02]  /*0e80*/  @P0 LOP3.LUT R8, R15, R6, RZ, 0xfc, !PT ;  /* 0x000000060f080212 */ /* 0x000fe400078efcff */
[----:B----4-:R-:W-:Y:S02]  /*0e90*/  @P0 SHF.L.U32 R11, R4, R25, RZ ;  /* 0x00000019040b0219 */ /* 0x010fe400000006ff */
[-CC-:B------:R-:W-:Y:S02]  /*0ea0*/  @P0 SHF.R.U64 R22, R21, R10.reuse, R23.reuse ;  /* 0x0000000a15160219 */ /* 0x180fe40000001217 */
[----:B------:R-:W-:Y:S02]  /*0eb0*/  @P0 LOP3.LUT R9, R14, R7, RZ, 0xfc, !PT ;  /* 0x000000070e090212 */ /* 0x000fe400078efcff */
[----:B------:R-:W-:Y:S01]  /*0ec0*/  @P0 SHF.R.U32.HI R23, RZ, R10, R23 ;  /* 0x0000000aff170219 */ /* 0x000fe20000011617 */
[----:B------:R-:W-:Y:S01]  /*0ed0*/  IMAD.SHL.U32 R10, R8, 0x4, RZ ;  /* 0x00000004080a7824 */ /* 0x000fe200078e00ff */
[----:B------:R-:W-:-:S02]  /*0ee0*/  @P0 SHF.L.U64.HI R6, R4, R25, R5 ;  /* 0x0000001904060219 */ /* 0x000fc40000010205 */
[----:B------:R-:W-:Y:S02]  /*0ef0*/  @P0 LOP3.LUT R4, R11, R22, RZ, 0xfc, !PT ;  /* 0x000000160b040212 */ /* 0x000fe400078efcff */
[----:B------:R-:W-:Y:S02]  /*0f00*/  SHF.L.U64.HI R8, R8, 0x2, R9 ;  /* 0x0000000208087819 */ /* 0x000fe40000010209 */
[----:B------:R-:W-:Y:S02]  /*0f10*/  @P0 LOP3.LUT R5, R6, R23, RZ, 0xfc, !PT ;  /* 0x0000001706050212 */ /* 0x000fe400078efcff */
[----:B------:R-:W-:Y:S02]  /*0f20*/  SHF.L.W.U32.HI R9, R9, 0x2, R4 ;  /* 0x0000000209097819 */ /* 0x000fe40000010e04 */
[----:B------:R-:W-:Y:S02]  /*0f30*/  IADD3 RZ, P0, PT, RZ, -R10, RZ ;  /* 0x8000000affff7210 */ /* 0x000fe40007f1e0ff */
[----:B------:R-:W-:-:S02]  /*0f40*/  LOP3.LUT R6, RZ, R8, RZ, 0x33, !PT ;  /* 0x00000008ff067212 */ /* 0x000fc400078e33ff */
[----:B------:R-:W-:Y:S02]  /*0f50*/  SHF.L.W.U32.HI R4, R4, 0x2, R5 ;  /* 0x0000000204047819 */ /* 0x000fe40000010e05 */
[----:B------:R-:W-:Y:S02]  /*0f60*/  LOP3.LUT R7, RZ, R9, RZ, 0x33, !PT ;  /* 0x00000009ff077212 */ /* 0x000fe400078e33ff */
[----:B------:R-:W-:Y:S02]  /*0f70*/  IADD3.X R11, P0, PT, RZ, R6, RZ, P0, !PT ;  /* 0x00000006ff0b7210 */ /* 0x000fe4000071e4ff */
[----:B------:R-:W-:Y:S02]  /*0f80*/  LOP3.LUT R6, RZ, R4, RZ, 0x33, !PT ;  /* 0x00000004ff067212 */ /* 0x000fe400078e33ff */
        /* <DEDUP_REMOVED lines=16> */
[C---:B------:R-:W-:Y:S02]  /*1090*/  LOP3.LUT R8, R7.reuse, 0x3f, RZ, 0xc0, !PT ;  /* 0x0000003f07087812 */ /* 0x040fe400078ec0ff */
[--C-:B------:R-:W-:Y:S02]  /*10a0*/  SHF.R.U64 R11, R10, 0x1, R15.reuse ;  /* 0x000000010a0b7819 */ /* 0x100fe4000000120f */
        /* <DEDUP_REMOVED lines=8> */
.L_x_62:
[----:B------:R-:W-:Y:S05]  /*1130*/  BSYNC.RECONVERGENT B1 ;  /* 0x0000000000017941 */ /* 0x000fea0003800200 */
.L_x_61:
        /* <DEDUP_REMOVED lines=36> */
.L_x_58:
[----:B------:R-:W-:Y:S02]  /*1380*/  IMAD.MOV.U32 R13, RZ, RZ, 0x0 ;  /* 0x00000000ff0d7424 */ /* 0x000fe400078e00ff */
[----:B------:R-:W-:Y:S02]  /*1390*/  IMAD.MOV.U32 R4, RZ, RZ, R5 ;  /* 0x000000ffff047224 */ /* 0x000fe400078e0005 */
[----:B------:R-:W-:Y:S05]  /*13a0*/  RET.REL.NODEC R12 `(_Z21rotation_kernel_naivePjS_iid) ;  /* 0xffffffec0c147950 */ /* 0x000fea0003c3ffff */
.L_x_63:
        /* <DEDUP_REMOVED lines=13> */
.L_x_65:


//--------------------- .nv.global.init           --------------------------
	.section	.nv.global.init,"aw",@progbits
	.align	16
.nv.global.init:
	.type		__cudart_sin_cos_coeffs,@object
	.size		__cudart_sin_cos_coeffs,(__cudart_i2opi_d - __cudart_sin_cos_coeffs)
__cudart_sin_cos_coeffs:
        /*0000*/ 	.byte	0x46, 0xd2, 0xb0, 0x2c, 0xf1, 0xe5, 0x5a, 0xbe, 0x92, 0xe3, 0xac, 0x69, 0xe3, 0x1d, 0xc7, 0x3e
        /*0010*/ 	.byte	0xa1, 0x62, 0xdb, 0x19, 0xa0, 0x01, 0x2a, 0xbf, 0x18, 0x08, 0x11, 0x11, 0x11, 0x11, 0x81, 0x3f
        /*0020*/ 	.byte	0x54, 0x55, 0x55, 0x55, 0x55, 0x55, 0xc5, 0xbf, 0x00, 0x00, 0x00, 0x00, 0x00, 0x00, 0x00, 0x00
        /*0030*/ 	.byte	0x00, 0x00, 0x00, 0x00, 0x00, 0x00, 0x00, 0x00, 0x64, 0x81, 0xfd, 0x20, 0x83, 0xff, 0xa8, 0xbd
        /*0040*/ 	.byte	0x28, 0x85, 0xef, 0xc1, 0xa7, 0xee, 0x21, 0x3e, 0xd9, 0xe6, 0x06, 0x8e, 0x4f, 0x7e, 0x92, 0xbe
        /*0050*/ 	.byte	0xe9, 0xbc, 0xdd, 0x19, 0xa0, 0x01, 0xfa, 0x3e, 0x47, 0x5d, 0xc1, 0x16, 0x6c, 0xc1, 0x56, 0xbf
        /*0060*/ 	.byte	0x51, 0x55, 0x55, 0x55, 0x55, 0x55, 0xa5, 0x3f, 0x00, 0x00, 0x00, 0x00, 0x00, 0x00, 0xe0, 0xbf
        /*0070*/ 	.byte	0x00, 0x00, 0x00, 0x00, 0x00, 0x00, 0xf0, 0x3f, 0x00, 0x00, 0x00, 0x00, 0x00, 0x00, 0x00, 0x00
	.type		__cudart_i2opi_d,@object
	.size		__cudart_i2opi_d,(.L_1 - __cudart_i2opi_d)
__cudart_i2opi_d:
        /* <DEDUP_REMOVED lines=9> */
.L_1:


//--------------------- .nv.shared._Z14histo_kernel_3PjS_ii --------------------------
	.section	.nv.shared._Z14histo_kernel_3PjS_ii,"aw",@nobits
	.sectionflags	@""
	.align	4
.nv.shared._Z14histo_kernel_3PjS_ii:
	.zero		2048


//--------------------- .nv.shared.reserved.0     --------------------------
	.section	.nv.shared.reserved.0,"aw",@nobits
	.weak		__nv_reservedSMEM_offset_0_alias
	.size		__nv_reservedSMEM_offset_0_alias, 0, 64
	.other		__nv_reservedSMEM_offset_0_alias,@"STO_CUDA_RESERVED_SHARED STV_DEFAULT"
__nv_reservedSMEM_offset_0_alias:
	.zero		0
	.zero		64


//--------------------- .nv.shared._Z14histo_kernel_2PjS_ii --------------------------
	.section	.nv.shared._Z14histo_kernel_2PjS_ii,"aw",@nobits
	.sectionflags	@""
	.align	4
.nv.shared._Z14histo_kernel_2PjS_ii:
	.zero		2048


//--------------------- .nv.constant0._Z14histo_kernel_3PjS_ii --------------------------
	.section	.nv.constant0._Z14histo_kernel_3PjS_ii,"a",@progbits
	.sectionflags	@""
	.align	4
.nv.constant0._Z14histo_kernel_3PjS_ii:
	.zero		920


//--------------------- .nv.constant0._Z14histo_kernel_2PjS_ii --------------------------
	.section	.nv.constant0._Z14histo_kernel_2PjS_ii,"a",@progbits
	.sectionflags	@""
	.align	4
.nv.constant0._Z14histo_kernel_2PjS_ii:
	.zero		920


//--------------------- .nv.constant0._Z18histo_kernel_naivePjS_ii --------------------------
	.section	.nv.constant0._Z18histo_kernel_naivePjS_ii,"a",@progbits
	.sectionflags	@""
	.align	4
.nv.constant0._Z18histo_kernel_naivePjS_ii:
	.zero		920


//--------------------- .nv.constant0._Z17rotation_kernel_3PjS_ii --------------------------
	.section	.nv.constant0._Z17rotation_kernel_3PjS_ii,"a",@progbits
	.sectionflags	@""
	.align	4
.nv.constant0._Z17rotation_kernel_3PjS_ii:
	.zero		920


//--------------------- .nv.constant0._Z17rotation_kernel_2PjS_iid --------------------------
	.section	.nv.constant0._Z17rotation_kernel_2PjS_iid,"a",@progbits
	.sectionflags	@""
	.align	4
.nv.constant0._Z17rotation_kernel_2PjS_iid:
	.zero		928


//--------------------- .nv.constant0._Z21rotation_kernel_naivePjS_iid --------------------------
	.section	.nv.constant0._Z21rotation_kernel_naivePjS_iid,"a",@progbits
	.sectionflags	@""
	.align	4
.nv.constant0._Z21rotation_kernel_naivePjS_iid:
	.zero		928


//--------------------- SYMBOLS --------------------------

	.type		.nv.reservedSmem.offset0,@object
	.size		.nv.reservedSmem.offset0,0x4
	.type		.nv.reservedSmem.cap,@object
	.size		.nv.reservedSmem.cap,0x4
